	.target	sm_90a

	.elftype	@"ET_EXEC"


//--------------------- .note.nv.tkinfo           --------------------------
	.section	.note.nv.tkinfo,"",@"SHT_NOTE"
	.sectionflags	@"SHF_NOTE_NV_TKINFO"
	.tkinfo
        /*0018*/ 	.word	0x00000002
        /*0030*/ 	.string	""
        /*0030*/ 	.string	"ptxas"
        /*0030*/ 	.string	"Cuda compilation tools, release 13.0, V13.0.88"
        /*0030*/ 	.string	"Build cuda_13.0.r13.0/compiler.36424714_0"
        /*0030*/ 	.string	"-arch sm_90a -m 64 "



//--------------------- .note.nv.cuinfo           --------------------------
	.section	.note.nv.cuinfo,"",@"SHT_NOTE"
	.sectionflags	@"SHF_NOTE_NV_CUINFO"
        /*0018*/ 	.short	0x0002
        /*001a*/ 	.short	0x005a
        /*001c*/ 	.short	0x0082
	.zero		2


//--------------------- .nv.info                  --------------------------
	.section	.nv.info,"",@"SHT_CUDA_INFO"
	.align	4


	//----- nvinfo : EIATTR_REGCOUNT
	.align		4
        /*0000*/ 	.byte	0x04, 0x2f
        /*0002*/ 	.short	(.L_15 - .L_14)
	.align		4
.L_14:
        /*0004*/ 	.word	index@(_ZN7cutlass13device_kernelINS_4gemm6kernel13GemmUniversalIN4cute5tupleIJiiiiEEENS1_10collective13CollectiveMmaINS1_34MainloopSm90TmaGmmaWarpSpecializedILi5ENS5_IJNS4_1CILi2EEENSA_ILi1EEESC_EEENS1_35KernelTmaWarpSpecializedCooperativeEEENS5_IJNSA_ILi128EEENSA_ILi176EEENSA_ILi64EEEEEENS_6half_tENS5_IJlSC_lEEESK_SL_NS4_8TiledMMAINS4_8MMA_AtomIJNS4_4SM904GMMA25MMA_64x16x16_F32F16F16_SSILNSP_5MajorE0ELSR_0ELNSP_7ScaleInE1ELSS_1EEEEEENS4_6LayoutISD_NS5_IJSC_NSA_ILi0EEESW_EEEEENS5_IJNS4_10UnderscoreESZ_SZ_EEEEENS4_13SM90_TMA_LOADENS4_14ComposedLayoutINS4_7SwizzleILi3ELi4ELi3EEENS4_18smem_ptr_flag_bitsILi16EEENSV_INS5_IJNSA_ILi8EEESI_EEENS5_IJSI_SC_EEEEEEEvNS4_8identityENS4_23SM90_TMA_LOAD_MULTICASTES1C_vS1D_EENS_8epilogue10collective6detail29Sm90TmaWarpSpecializedAdapterINS1H_15DefaultEpilogueISK_SL_SL_NS1G_6thread17LinearCombinationISK_Li1EffLNS1L_9ScaleType4KindE0ELNS_15FloatRoundStyleE2ESK_EENS1_15EpilogueDefaultEEEEEvvEEEEvNT_6ParamsE)
        /*0008*/ 	.word	0x000000a8


	//----- nvinfo : EIATTR_FRAME_SIZE
	.align		4
.L_15:
        /*000c*/ 	.byte	0x04, 0x11
        /*000e*/ 	.short	(.L_17 - .L_16)
	.align		4
.L_16:
        /*0010*/ 	.word	index@(_ZN7cutlass13device_kernelINS_4gemm6kernel13GemmUniversalIN4cute5tupleIJiiiiEEENS1_10collective13CollectiveMmaINS1_34MainloopSm90TmaGmmaWarpSpecializedILi5ENS5_IJNS4_1CILi2EEENSA_ILi1EEESC_EEENS1_35KernelTmaWarpSpecializedCooperativeEEENS5_IJNSA_ILi128EEENSA_ILi176EEENSA_ILi64EEEEEENS_6half_tENS5_IJlSC_lEEESK_SL_NS4_8TiledMMAINS4_8MMA_AtomIJNS4_4SM904GMMA25MMA_64x16x16_F32F16F16_SSILNSP_5MajorE0ELSR_0ELNSP_7ScaleInE1ELSS_1EEEEEENS4_6LayoutISD_NS5_IJSC_NSA_ILi0EEESW_EEEEENS5_IJNS4_10UnderscoreESZ_SZ_EEEEENS4_13SM90_TMA_LOADENS4_14ComposedLayoutINS4_7SwizzleILi3ELi4ELi3EEENS4_18smem_ptr_flag_bitsILi16EEENSV_INS5_IJNSA_ILi8EEESI_EEENS5_IJSI_SC_EEEEEEEvNS4_8identityENS4_23SM90_TMA_LOAD_MULTICASTES1C_vS1D_EENS_8epilogue10collective6detail29Sm90TmaWarpSpecializedAdapterINS1H_15DefaultEpilogueISK_SL_SL_NS1G_6thread17LinearCombinationISK_Li1EffLNS1L_9ScaleType4KindE0ELNS_15FloatRoundStyleE2ESK_EENS1_15EpilogueDefaultEEEEEvvEEEEvNT_6ParamsE)
        /*0014*/ 	.word	0x00000000


	//----- nvinfo : EIATTR_MIN_STACK_SIZE
	.align		4
.L_17:
        /*0018*/ 	.byte	0x04, 0x12
        /*001a*/ 	.short	(.L_19 - .L_18)
	.align		4
.L_18:
        /*001c*/ 	.word	index@(_ZN7cutlass13device_kernelINS_4gemm6kernel13GemmUniversalIN4cute5tupleIJiiiiEEENS1_10collective13CollectiveMmaINS1_34MainloopSm90TmaGmmaWarpSpecializedILi5ENS5_IJNS4_1CILi2EEENSA_ILi1EEESC_EEENS1_35KernelTmaWarpSpecializedCooperativeEEENS5_IJNSA_ILi128EEENSA_ILi176EEENSA_ILi64EEEEEENS_6half_tENS5_IJlSC_lEEESK_SL_NS4_8TiledMMAINS4_8MMA_AtomIJNS4_4SM904GMMA25MMA_64x16x16_F32F16F16_SSILNSP_5MajorE0ELSR_0ELNSP_7ScaleInE1ELSS_1EEEEEENS4_6LayoutISD_NS5_IJSC_NSA_ILi0EEESW_EEEEENS5_IJNS4_10UnderscoreESZ_SZ_EEEEENS4_13SM90_TMA_LOADENS4_14ComposedLayoutINS4_7SwizzleILi3ELi4ELi3EEENS4_18smem_ptr_flag_bitsILi16EEENSV_INS5_IJNSA_ILi8EEESI_EEENS5_IJSI_SC_EEEEEEEvNS4_8identityENS4_23SM90_TMA_LOAD_MULTICASTES1C_vS1D_EENS_8epilogue10collective6detail29Sm90TmaWarpSpecializedAdapterINS1H_15DefaultEpilogueISK_SL_SL_NS1G_6thread17LinearCombinationISK_Li1EffLNS1L_9ScaleType4KindE0ELNS_15FloatRoundStyleE2ESK_EENS1_15EpilogueDefaultEEEEEvvEEEEvNT_6ParamsE)
        /*0020*/ 	.word	0x00000000
.L_19:


//--------------------- .nv.compat                --------------------------
	.section	.nv.compat,"",@"SHT_CUDA_COMPAT_INFO"
	.align	4
        /*0000*/ 	.byte	0x02, 0x09, 0x01, 0x00, 0x02, 0x02, 0x04, 0x00, 0x02, 0x05, 0x05, 0x00, 0x03, 0x07, 0x01, 0x01
        /*0010*/ 	.byte	0x02, 0x03, 0x01, 0x00, 0x02, 0x06, 0x01, 0x00, 0x04, 0x0b, 0x08, 0x00, 0x00, 0x00, 0x00, 0x00
        /*0020*/ 	.byte	0x00, 0x00, 0x00, 0x00


//--------------------- .nv.info._ZN7cutlass13device_kernelINS_4gemm6kernel13GemmUniversalIN4cute5tupleIJiiiiEEENS1_10collective13CollectiveMmaINS1_34MainloopSm90TmaGmmaWarpSpecializedILi5ENS5_IJNS4_1CILi2EEENSA_ILi1EEESC_EEENS1_35KernelTmaWarpSpecializedCooperativeEEENS5_IJNSA_ILi128EEENSA_ILi176EEENSA_ILi64EEEEEENS_6half_tENS5_IJlSC_lEEESK_SL_NS4_8TiledMMAINS4_8MMA_AtomIJNS4_4SM904GMMA25MMA_64x16x16_F32F16F16_SSILNSP_5MajorE0ELSR_0ELNSP_7ScaleInE1ELSS_1EEEEEENS4_6LayoutISD_NS5_IJSC_NSA_ILi0EEESW_EEEEENS5_IJNS4_10UnderscoreESZ_SZ_EEEEENS4_13SM90_TMA_LOADENS4_14ComposedLayoutINS4_7SwizzleILi3ELi4ELi3EEENS4_18smem_ptr_flag_bitsILi16EEENSV_INS5_IJNSA_ILi8EEESI_EEENS5_IJSI_SC_EEEEEEEvNS4_8identityENS4_23SM90_TMA_LOAD_MULTICASTES1C_vS1D_EENS_8epilogue10collective6detail29Sm90TmaWarpSpecializedAdapterINS1H_15DefaultEpilogueISK_SL_SL_NS1G_6thread17LinearCombinationISK_Li1EffLNS1L_9ScaleType4KindE0ELNS_15FloatRoundStyleE2ESK_EENS1_15EpilogueDefaultEEEEEvvEEEEvNT_6ParamsE --------------------------
	.section	.nv.info._ZN7cutlass13device_kernelINS_4gemm6kernel13GemmUniversalIN4cute5tupleIJiiiiEEENS1_10collective13CollectiveMmaINS1_34MainloopSm90TmaGmmaWarpSpecializedILi5ENS5_IJNS4_1CILi2EEENSA_ILi1EEESC_EEENS1_35KernelTmaWarpSpecializedCooperativeEEENS5_IJNSA_ILi128EEENSA_ILi176EEENSA_ILi64EEEEEENS_6half_tENS5_IJlSC_lEEESK_SL_NS4_8TiledMMAINS4_8MMA_AtomIJNS4_4SM904GMMA25MMA_64x16x16_F32F16F16_SSILNSP_5MajorE0ELSR_0ELNSP_7ScaleInE1ELSS_1EEEEEENS4_6LayoutISD_NS5_IJSC_NSA_ILi0EEESW_EEEEENS5_IJNS4_10UnderscoreESZ_SZ_EEEEENS4_13SM90_TMA_LOADENS4_14ComposedLayoutINS4_7SwizzleILi3ELi4ELi3EEENS4_18smem_ptr_flag_bitsILi16EEENSV_INS5_IJNSA_ILi8EEESI_EEENS5_IJSI_SC_EEEEEEEvNS4_8identityENS4_23SM90_TMA_LOAD_MULTICASTES1C_vS1D_EENS_8epilogue10collective6detail29Sm90TmaWarpSpecializedAdapterINS1H_15DefaultEpilogueISK_SL_SL_NS1G_6thread17LinearCombinationISK_Li1EffLNS1L_9ScaleType4KindE0ELNS_15FloatRoundStyleE2ESK_EENS1_15EpilogueDefaultEEEEEvvEEEEvNT_6ParamsE,"",@"SHT_CUDA_INFO"
	.sectionflags	@""
	.align	4


	//----- nvinfo : EIATTR_CUDA_API_VERSION
	.align		4
        /*0000*/ 	.byte	0x04, 0x37
        /*0002*/ 	.short	(.L_21 - .L_20)
.L_20:
        /*0004*/ 	.word	0x00000082


	//----- nvinfo : EIATTR_KPARAM_INFO
	.align		4
.L_21:
        /*0008*/ 	.byte	0x04, 0x17
        /*000a*/ 	.short	(.L_23 - .L_22)
.L_22:
        /*000c*/ 	.word	0x00000000
        /*0010*/ 	.short	0x0000
        /*0012*/ 	.short	0x0070
        /*0014*/ 	.byte	0x00, 0xf0, 0x01, 0x10


	//----- nvinfo : EIATTR_SPARSE_MMA_MASK
	.align		4
.L_23:
        /*0018*/ 	.byte	0x03, 0x50
        /*001a*/ 	.short	0x0000


	//----- nvinfo : EIATTR_MAXREG_COUNT
	.align		4
        /*001c*/ 	.byte	0x03, 0x1b
        /*001e*/ 	.short	0x00a8


	//----- nvinfo : EIATTR_NUM_BARRIERS
	.align		4
        /*0020*/ 	.byte	0x02, 0x4c
        /*0022*/ 	.byte	0x01
	.zero		1


	//----- nvinfo : EIATTR_EXTERNS
	.align		4
        /*0024*/ 	.byte	0x04, 0x0f
        /*0026*/ 	.short	(.L_25 - .L_24)


	//   ....[0]....
	.align		4
.L_24:
        /*0028*/ 	.word	index@(__assertfail)


	//----- nvinfo : EIATTR_MERCURY_ISA_VERSION
	.align		4
.L_25:
        /*002c*/ 	.byte	0x03, 0x5f
        /*002e*/ 	.short	0x0101


	//----- nvinfo : EIATTR_INT_WARP_WIDE_INSTR_OFFSETS
	.align		4
        /*0030*/ 	.byte	0x04, 0x31
        /*0032*/ 	.short	(.L_27 - .L_26)


	//   ....[0]....
.L_26:
        /*0034*/ 	.word	0x000004a0


	//   ....[1]....
        /*0038*/ 	.word	0x000004d0


	//   ....[2]....
        /*003c*/ 	.word	0x00000690


	//----- nvinfo : EIATTR_COOP_GROUP_MASK_REGIDS
	.align		4
.L_27:
        /*0040*/ 	.byte	0x04, 0x29
        /*0042*/ 	.short	(.L_29 - .L_28)


	//   ....[0]....
.L_28:
        /*0044*/ 	.word	0xffffffff


	//   ....[1]....
        /*0048*/ 	.word	0xffffffff


	//   ....[2]....
        /*004c*/ 	.word	0xffffffff


	//   ....[3]....
        /*0050*/ 	.word	0xffffffff


	//   ....[4]....
        /*0054*/ 	.word	0xffffffff


	//   ....[5]....
        /*0058*/ 	.word	0xffffffff


	//----- nvinfo : EIATTR_COOP_GROUP_INSTR_OFFSETS
	.align		4
.L_29:
        /*005c*/ 	.byte	0x04, 0x28
        /*005e*/ 	.short	(.L_31 - .L_30)


	//   ....[0]....
.L_30:
        /*0060*/ 	.word	0x00000060


	//   ....[1]....
        /*0064*/ 	.word	0x00000070


	//   ....[2]....
        /*0068*/ 	.word	0x00000130


	//   ....[3]....
        /*006c*/ 	.word	0x000002f0


	//   ....[4]....
        /*0070*/ 	.word	0x00000810


	//   ....[5]....
        /*0074*/ 	.word	0x00001250


	//----- nvinfo : EIATTR_REG_RECONFIG
	.align		4
.L_31:
        /*0078*/ 	.byte	0x01, 0x54
	.zero		2


	//----- nvinfo : EIATTR_SYSCALL_OFFSETS
	.align		4
        /*007c*/ 	.byte	0x04, 0x46
        /*007e*/ 	.short	(.L_33 - .L_32)


	//   ....[0]....
.L_32:
        /*0080*/ 	.word	0x00001410


	//----- nvinfo : EIATTR_MBARRIER_INSTR_OFFSETS
	.align		4
.L_33:
        /*0084*/ 	.byte	0x04, 0x39
        /*0086*/ 	.short	(.L_35 - .L_34)


	//   ....[0]....
.L_34:
        /*0088*/ 	.word	0x00000230
        /*008c*/ 	.word	0x000000ff
        /*0090*/ 	.word	0x00000000
        /*0094*/ 	.short	0x0100
        /*0096*/ 	.byte	0x08
	.zero		1


	//   ....[1]....
        /*0098*/ 	.word	0x00000240
        /*009c*/ 	.word	0x000000ff
        /*00a0*/ 	.word	0x00000028
        /*00a4*/ 	.short	0x0100
        /*00a6*/ 	.byte	0x08
	.zero		1


	//   ....[2]....
        /*00a8*/ 	.word	0x00000250
        /*00ac*/ 	.word	0x000000ff
        /*00b0*/ 	.word	0x00000008
        /*00b4*/ 	.short	0x0100
        /*00b6*/ 	.byte	0x08
	.zero		1


	//   ....[3]....
        /*00b8*/ 	.word	0x00000260
        /*00bc*/ 	.word	0x000000ff
        /*00c0*/ 	.word	0x00000030
        /*00c4*/ 	.short	0x0100
        /*00c6*/ 	.byte	0x08
	.zero		1


	//   ....[4]....
        /*00c8*/ 	.word	0x00000270
        /*00cc*/ 	.word	0x000000ff
        /*00d0*/ 	.word	0x00000010
        /*00d4*/ 	.short	0x0100
        /*00d6*/ 	.byte	0x08
	.zero		1


	//   ....[5]....
        /*00d8*/ 	.word	0x00000280
        /*00dc*/ 	.word	0x000000ff
        /*00e0*/ 	.word	0x00000038
        /*00e4*/ 	.short	0x0100
        /*00e6*/ 	.byte	0x08
	.zero		1


	//   ....[6]....
        /*00e8*/ 	.word	0x00000290
        /*00ec*/ 	.word	0x000000ff
        /*00f0*/ 	.word	0x00000018
        /*00f4*/ 	.short	0x0100
        /*00f6*/ 	.byte	0x08
	.zero		1


	//   ....[7]....
        /*00f8*/ 	.word	0x000002a0
        /*00fc*/ 	.word	0x000000ff
        /*0100*/ 	.word	0x00000040
        /*0104*/ 	.short	0x0100
        /*0106*/ 	.byte	0x08
	.zero		1


	//   ....[8]....
        /*0108*/ 	.word	0x000002b0
        /*010c*/ 	.word	0x000000ff
        /*0110*/ 	.word	0x00000020
        /*0114*/ 	.short	0x0100
        /*0116*/ 	.byte	0x08
	.zero		1


	//   ....[9]....
        /*0118*/ 	.word	0x000002c0
        /*011c*/ 	.word	0x000000ff
        /*0120*/ 	.word	0x00000048
        /*0124*/ 	.short	0x0100
        /*0126*/ 	.byte	0x08
	.zero		1


	//   ....[10]....
        /*0128*/ 	.word	0x00000710
        /*012c*/ 	.word	0x000000ff
        /*0130*/ 	.word	0x00000060
        /*0134*/ 	.short	0x0100
        /*0136*/ 	.byte	0x06
	.zero		1


	//   ....[11]....
        /*0138*/ 	.word	0x000007a0
        /*013c*/ 	.word	0x000000ff
        /*0140*/ 	.word	0x00000068
        /*0144*/ 	.short	0x0100
        /*0146*/ 	.byte	0x06
	.zero		1


	//   ....[12]....
        /*0148*/ 	.word	0x00001490
        /*014c*/ 	.word	0x00000003
        /*0150*/ 	.word	0x00000000
        /*0154*/ 	.short	0x010a
        /*0156*/ 	.byte	0x3f
	.zero		1


	//   ....[13]....
        /*0158*/ 	.word	0x000014d0
        /*015c*/ 	.word	0x00000003
        /*0160*/ 	.word	0x00000000
        /*0164*/ 	.short	0x010a
        /*0166*/ 	.byte	0x3f
	.zero		1


	//   ....[14]....
        /*0168*/ 	.word	0x000028d0
        /*016c*/ 	.word	0x000000ff
        /*0170*/ 	.word	0x00000000
        /*0174*/ 	.short	0x010a
        /*0176*/ 	.byte	0x07
	.zero		1


	//   ....[15]....
        /*0178*/ 	.word	0x00002910
        /*017c*/ 	.word	0x000000ff
        /*0180*/ 	.word	0x00000000
        /*0184*/ 	.short	0x010a
        /*0186*/ 	.byte	0x07
	.zero		1


	//   ....[16]....
        /*0188*/ 	.word	0x00003a70
        /*018c*/ 	.word	0x00000005
        /*0190*/ 	.word	0x00000000
        /*0194*/ 	.short	0x0101
        /*0196*/ 	.byte	0x3f
	.zero		1


	//   ....[17]....
        /*0198*/ 	.word	0x00003c30
        /*019c*/ 	.word	0x00000003
        /*01a0*/ 	.word	0x00000000
        /*01a4*/ 	.short	0x0101
        /*01a6*/ 	.byte	0x3f
	.zero		1


	//   ....[18]....
        /*01a8*/ 	.word	0x0000aa10
        /*01ac*/ 	.word	0x00000014
        /*01b0*/ 	.word	0x00000028
        /*01b4*/ 	.short	0x010a
        /*01b6*/ 	.byte	0x3f
	.zero		1


	//   ....[19]....
        /*01b8*/ 	.word	0x0000ad90
        /*01bc*/ 	.word	0x00000003
        /*01c0*/ 	.word	0x00000068
        /*01c4*/ 	.short	0x0101
        /*01c6*/ 	.byte	0x3f
	.zero		1


	//   ....[20]....
        /*01c8*/ 	.word	0x0000b4e0
        /*01cc*/ 	.word	0x00000007
        /*01d0*/ 	.word	0x00000000
        /*01d4*/ 	.short	0x010a
        /*01d6*/ 	.byte	0x3f
	.zero		1


	//   ....[21]....
        /*01d8*/ 	.word	0x0000b560
        /*01dc*/ 	.word	0x00000008
        /*01e0*/ 	.word	0x00000000
        /*01e4*/ 	.short	0x010a
        /*01e6*/ 	.byte	0x3f
	.zero		1


	//   ....[22]....
        /*01e8*/ 	.word	0x0000b5f0
        /*01ec*/ 	.word	0x00000009
        /*01f0*/ 	.word	0x00000000
        /*01f4*/ 	.short	0x010a
        /*01f6*/ 	.byte	0x3f
	.zero		1


	//   ....[23]....
        /*01f8*/ 	.word	0x0000b680
        /*01fc*/ 	.word	0x00000006
        /*0200*/ 	.word	0x00000000
        /*0204*/ 	.short	0x010a
        /*0206*/ 	.byte	0x3f
	.zero		1


	//   ....[24]....
        /*0208*/ 	.word	0x0000b710
        /*020c*/ 	.word	0x00000003
        /*0210*/ 	.word	0x00000000
        /*0214*/ 	.short	0x010a
        /*0216*/ 	.byte	0x3f
	.zero		1


	//   ....[25]....
        /*0218*/ 	.word	0x0000b770
        /*021c*/ 	.word	0x00000003
        /*0220*/ 	.word	0x00000000
        /*0224*/ 	.short	0x010a
        /*0226*/ 	.byte	0x3f
	.zero		1


	//   ....[26]....
        /*0228*/ 	.word	0x0000b7d0
        /*022c*/ 	.word	0x00000006
        /*0230*/ 	.word	0x00000000
        /*0234*/ 	.short	0x010a
        /*0236*/ 	.byte	0x3f
	.zero		1


	//   ....[27]....
        /*0238*/ 	.word	0x0000b8a0
        /*023c*/ 	.word	0x00000014
        /*0240*/ 	.word	0x00000028
        /*0244*/ 	.short	0x010a
        /*0246*/ 	.byte	0x3f
	.zero		1


	//   ....[28]....
        /*0248*/ 	.word	0x0000b970
        /*024c*/ 	.word	0x00000007
        /*0250*/ 	.word	0x00000000
        /*0254*/ 	.short	0x010a
        /*0256*/ 	.byte	0x3f
	.zero		1


	//   ....[29]....
        /*0258*/ 	.word	0x0000b9c0
        /*025c*/ 	.word	0x00000008
        /*0260*/ 	.word	0x00000000
        /*0264*/ 	.short	0x010a
        /*0266*/ 	.byte	0x3f
	.zero		1


	//   ....[30]....
        /*0268*/ 	.word	0x0000ba10
        /*026c*/ 	.word	0x00000009
        /*0270*/ 	.word	0x00000000
        /*0274*/ 	.short	0x010a
        /*0276*/ 	.byte	0x3f
	.zero		1


	//   ....[31]....
        /*0278*/ 	.word	0x0000ba60
        /*027c*/ 	.word	0x00000006
        /*0280*/ 	.word	0x00000000
        /*0284*/ 	.short	0x010a
        /*0286*/ 	.byte	0x3f
	.zero		1


	//----- nvinfo : EIATTR_NUM_MBARRIERS
	.align		4
.L_35:
        /*0288*/ 	.byte	0x03, 0x38
        /*028a*/ 	.short	0x000c


	//----- nvinfo : EIATTR_EXIT_INSTR_OFFSETS
	.align		4
        /*028c*/ 	.byte	0x04, 0x1c
        /*028e*/ 	.short	(.L_37 - .L_36)


	//   ....[0]....
.L_36:
        /*0290*/ 	.word	0x00000970


	//   ....[1]....
        /*0294*/ 	.word	0x00001180


	//   ....[2]....
        /*0298*/ 	.word	0x0000a140


	//   ....[3]....
        /*029c*/ 	.word	0x0000a6a0


	//   ....[4]....
        /*02a0*/ 	.word	0x0000b760


	//----- nvinfo : EIATTR_MAX_THREADS
	.align		4
.L_37:
        /*02a4*/ 	.byte	0x04, 0x05
        /*02a6*/ 	.short	(.L_39 - .L_38)
.L_38:
        /*02a8*/ 	.word	0x00000180
        /*02ac*/ 	.word	0x00000001
        /*02b0*/ 	.word	0x00000001


	//----- nvinfo : EIATTR_CRS_STACK_SIZE
	.align		4
.L_39:
        /*02b4*/ 	.byte	0x04, 0x1e
        /*02b6*/ 	.short	(.L_41 - .L_40)
.L_40:
        /*02b8*/ 	.word	0x00000000


	//----- nvinfo : EIATTR_CBANK_PARAM_SIZE
	.align		4
.L_41:
        /*02bc*/ 	.byte	0x03, 0x19
        /*02be*/ 	.short	0x0470


	//----- nvinfo : EIATTR_PARAM_CBANK
	.align		4
        /*02c0*/ 	.byte	0x04, 0x0a
        /*02c2*/ 	.short	(.L_43 - .L_42)
	.align		4
.L_42:
        /*02c4*/ 	.word	index@(.nv.constant0._ZN7cutlass13device_kernelINS_4gemm6kernel13GemmUniversalIN4cute5tupleIJiiiiEEENS1_10collective13CollectiveMmaINS1_34MainloopSm90TmaGmmaWarpSpecializedILi5ENS5_IJNS4_1CILi2EEENSA_ILi1EEESC_EEENS1_35KernelTmaWarpSpecializedCooperativeEEENS5_IJNSA_ILi128EEENSA_ILi176EEENSA_ILi64EEEEEENS_6half_tENS5_IJlSC_lEEESK_SL_NS4_8TiledMMAINS4_8MMA_AtomIJNS4_4SM904GMMA25MMA_64x16x16_F32F16F16_SSILNSP_5MajorE0ELSR_0ELNSP_7ScaleInE1ELSS_1EEEEEENS4_6LayoutISD_NS5_IJSC_NSA_ILi0EEESW_EEEEENS5_IJNS4_10UnderscoreESZ_SZ_EEEEENS4_13SM90_TMA_LOADENS4_14ComposedLayoutINS4_7SwizzleILi3ELi4ELi3EEENS4_18smem_ptr_flag_bitsILi16EEENSV_INS5_IJNSA_ILi8EEESI_EEENS5_IJSI_SC_EEEEEEEvNS4_8identityENS4_23SM90_TMA_LOAD_MULTICASTES1C_vS1D_EENS_8epilogue10collective6detail29Sm90TmaWarpSpecializedAdapterINS1H_15DefaultEpilogueISK_SL_SL_NS1G_6thread17LinearCombinationISK_Li1EffLNS1L_9ScaleType4KindE0ELNS_15FloatRoundStyleE2ESK_EENS1_15EpilogueDefaultEEEEEvvEEEEvNT_6ParamsE)
        /*02c8*/ 	.short	0x0210
        /*02ca*/ 	.short	0x0470


	//----- nvinfo : EIATTR_SW_WAR
	.align		4
.L_43:
        /*02cc*/ 	.byte	0x04, 0x36
        /*02ce*/ 	.short	(.L_45 - .L_44)
.L_44:
        /*02d0*/ 	.word	0x00000008
.L_45:


//--------------------- .nv.callgraph             --------------------------
	.section	.nv.callgraph,"",@"SHT_CUDA_CALLGRAPH"
	.align	4
	.sectionentsize	8
	.align		4
        /*0000*/ 	.word	0x00000000
	.align		4
        /*0004*/ 	.word	0xffffffff
	.align		4
        /*0008*/ 	.word	index@(_ZN7cutlass13device_kernelINS_4gemm6kernel13GemmUniversalIN4cute5tupleIJiiiiEEENS1_10collective13CollectiveMmaINS1_34MainloopSm90TmaGmmaWarpSpecializedILi5ENS5_IJNS4_1CILi2EEENSA_ILi1EEESC_EEENS1_35KernelTmaWarpSpecializedCooperativeEEENS5_IJNSA_ILi128EEENSA_ILi176EEENSA_ILi64EEEEEENS_6half_tENS5_IJlSC_lEEESK_SL_NS4_8TiledMMAINS4_8MMA_AtomIJNS4_4SM904GMMA25MMA_64x16x16_F32F16F16_SSILNSP_5MajorE0ELSR_0ELNSP_7ScaleInE1ELSS_1EEEEEENS4_6LayoutISD_NS5_IJSC_NSA_ILi0EEESW_EEEEENS5_IJNS4_10UnderscoreESZ_SZ_EEEEENS4_13SM90_TMA_LOADENS4_14ComposedLayoutINS4_7SwizzleILi3ELi4ELi3EEENS4_18smem_ptr_flag_bitsILi16EEENSV_INS5_IJNSA_ILi8EEESI_EEENS5_IJSI_SC_EEEEEEEvNS4_8identityENS4_23SM90_TMA_LOAD_MULTICASTES1C_vS1D_EENS_8epilogue10collective6detail29Sm90TmaWarpSpecializedAdapterINS1H_15DefaultEpilogueISK_SL_SL_NS1G_6thread17LinearCombinationISK_Li1EffLNS1L_9ScaleType4KindE0ELNS_15FloatRoundStyleE2ESK_EENS1_15EpilogueDefaultEEEEEvvEEEEvNT_6ParamsE)
	.align		4
        /*000c*/ 	.word	index@(__assertfail)
	.align		4
        /*0010*/ 	.word	0x00000000
	.align		4
        /*0014*/ 	.word	0xfffffffe
	.align		4
        /*0018*/ 	.word	0x00000000
	.align		4
        /*001c*/ 	.word	0xfffffffd
	.align		4
        /*0020*/ 	.word	0x00000000
	.align		4
        /*0024*/ 	.word	0xfffffffc


//--------------------- .nv.constant4             --------------------------
	.section	.nv.constant4,"a",@progbits
	.align	8
	.align		8
.nv.constant4:
        /*0000*/ 	.dword	__assertfail
	.align		8
        /*0008*/ 	.dword	__unnamed_1
	.align		8
        /*0010*/ 	.dword	_ZN39_INTERNAL_008ffbc2_4_k_cu_addbccf5_39574cuda3std3__45__cpo5beginE
	.align		8
        /*0018*/ 	.dword	_ZN39_INTERNAL_008ffbc2_4_k_cu_addbccf5_39574cuda3std3__45__cpo3endE
	.align		8
        /*0020*/ 	.dword	_ZN39_INTERNAL_008ffbc2_4_k_cu_addbccf5_39574cuda3std3__45__cpo6cbeginE
	.align		8
        /*0028*/ 	.dword	_ZN39_INTERNAL_008ffbc2_4_k_cu_addbccf5_39574cuda3std3__45__cpo4cendE
	.align		8
        /*0030*/ 	.dword	_ZN39_INTERNAL_008ffbc2_4_k_cu_addbccf5_39574cuda3std3__441_GLOBAL__N__008ffbc2_4_k_cu_addbccf5_39576ignoreE
	.align		8
        /*0038*/ 	.dword	_ZN39_INTERNAL_008ffbc2_4_k_cu_addbccf5_39574cuda3std3__419piecewise_constructE
	.align		8
        /*0040*/ 	.dword	_ZN39_INTERNAL_008ffbc2_4_k_cu_addbccf5_39574cuda3std3__48in_placeE
	.align		8
        /*0048*/ 	.dword	_ZN39_INTERNAL_008ffbc2_4_k_cu_addbccf5_39574cuda3std6ranges3__45__cpo4swapE
	.align		8
        /*0050*/ 	.dword	_ZN39_INTERNAL_008ffbc2_4_k_cu_addbccf5_39574cuda3std6ranges3__45__cpo9iter_moveE
	.align		8
        /*0058*/ 	.dword	_ZN39_INTERNAL_008ffbc2_4_k_cu_addbccf5_39574cute7productE
	.align		8
        /*0060*/ 	.dword	_ZN39_INTERNAL_008ffbc2_4_k_cu_addbccf5_39574cute1_E
	.align		8
        /*0068*/ 	.dword	$str$22
	.align		8
        /*0070*/ 	.dword	$str$23


//--------------------- .text._ZN7cutlass13device_kernelINS_4gemm6kernel13GemmUniversalIN4cute5tupleIJiiiiEEENS1_10collective13CollectiveMmaINS1_34MainloopSm90TmaGmmaWarpSpecializedILi5ENS5_IJNS4_1CILi2EEENSA_ILi1EEESC_EEENS1_35KernelTmaWarpSpecializedCooperativeEEENS5_IJNSA_ILi128EEENSA_ILi176EEENSA_ILi64EEEEEENS_6half_tENS5_IJlSC_lEEESK_SL_NS4_8TiledMMAINS4_8MMA_AtomIJNS4_4SM904GMMA25MMA_64x16x16_F32F16F16_SSILNSP_5MajorE0ELSR_0ELNSP_7ScaleInE1ELSS_1EEEEEENS4_6LayoutISD_NS5_IJSC_NSA_ILi0EEESW_EEEEENS5_IJNS4_10UnderscoreESZ_SZ_EEEEENS4_13SM90_TMA_LOADENS4_14ComposedLayoutINS4_7SwizzleILi3ELi4ELi3EEENS4_18smem_ptr_flag_bitsILi16EEENSV_INS5_IJNSA_ILi8EEESI_EEENS5_IJSI_SC_EEEEEEEvNS4_8identityENS4_23SM90_TMA_LOAD_MULTICASTES1C_vS1D_EENS_8epilogue10collective6detail29Sm90TmaWarpSpecializedAdapterINS1H_15DefaultEpilogueISK_SL_SL_NS1G_6thread17LinearCombinationISK_Li1EffLNS1L_9ScaleType4KindE0ELNS_15FloatRoundStyleE2ESK_EENS1_15EpilogueDefaultEEEEEvvEEEEvNT_6ParamsE --------------------------
	.section	.text._ZN7cutlass13device_kernelINS_4gemm6kernel13GemmUniversalIN4cute5tupleIJiiiiEEENS1_10collective13CollectiveMmaINS1_34MainloopSm90TmaGmmaWarpSpecializedILi5ENS5_IJNS4_1CILi2EEENSA_ILi1EEESC_EEENS1_35KernelTmaWarpSpecializedCooperativeEEENS5_IJNSA_ILi128EEENSA_ILi176EEENSA_ILi64EEEEEENS_6half_tENS5_IJlSC_lEEESK_SL_NS4_8TiledMMAINS4_8MMA_AtomIJNS4_4SM904GMMA25MMA_64x16x16_F32F16F16_SSILNSP_5MajorE0ELSR_0ELNSP_7ScaleInE1ELSS_1EEEEEENS4_6LayoutISD_NS5_IJSC_NSA_ILi0EEESW_EEEEENS5_IJNS4_10UnderscoreESZ_SZ_EEEEENS4_13SM90_TMA_LOADENS4_14ComposedLayoutINS4_7SwizzleILi3ELi4ELi3EEENS4_18smem_ptr_flag_bitsILi16EEENSV_INS5_IJNSA_ILi8EEESI_EEENS5_IJSI_SC_EEEEEEEvNS4_8identityENS4_23SM90_TMA_LOAD_MULTICASTES1C_vS1D_EENS_8epilogue10collective6detail29Sm90TmaWarpSpecializedAdapterINS1H_15DefaultEpilogueISK_SL_SL_NS1G_6thread17LinearCombinationISK_Li1EffLNS1L_9ScaleType4KindE0ELNS_15FloatRoundStyleE2ESK_EENS1_15EpilogueDefaultEEEEEvvEEEEvNT_6ParamsE,"ax",@progbits
	.align	128
.text._ZN7cutlass13device_kernelINS_4gemm6kernel13GemmUniversalIN4cute5tupleIJiiiiEEENS1_10collective13CollectiveMmaINS1_34MainloopSm90TmaGmmaWarpSpecializedILi5ENS5_IJNS4_1CILi2EEENSA_ILi1EEESC_EEENS1_35KernelTmaWarpSpecializedCooperativeEEENS5_IJNSA_ILi128EEENSA_ILi176EEENSA_ILi64EEEEEENS_6half_tENS5_IJlSC_lEEESK_SL_NS4_8TiledMMAINS4_8MMA_AtomIJNS4_4SM904GMMA25MMA_64x16x16_F32F16F16_SSILNSP_5MajorE0ELSR_0ELNSP_7ScaleInE1ELSS_1EEEEEENS4_6LayoutISD_NS5_IJSC_NSA_ILi0EEESW_EEEEENS5_IJNS4_10UnderscoreESZ_SZ_EEEEENS4_13SM90_TMA_LOADENS4_14ComposedLayoutINS4_7SwizzleILi3ELi4ELi3EEENS4_18smem_ptr_flag_bitsILi16EEENSV_INS5_IJNSA_ILi8EEESI_EEENS5_IJSI_SC_EEEEEEEvNS4_8identityENS4_23SM90_TMA_LOAD_MULTICASTES1C_vS1D_EENS_8epilogue10collective6detail29Sm90TmaWarpSpecializedAdapterINS1H_15DefaultEpilogueISK_SL_SL_NS1G_6thread17LinearCombinationISK_Li1EffLNS1L_9ScaleType4KindE0ELNS_15FloatRoundStyleE2ESK_EENS1_15EpilogueDefaultEEEEEvvEEEEvNT_6ParamsE:
        .type           _ZN7cutlass13device_kernelINS_4gemm6kernel13GemmUniversalIN4cute5tupleIJiiiiEEENS1_10collective13CollectiveMmaINS1_34MainloopSm90TmaGmmaWarpSpecializedILi5ENS5_IJNS4_1CILi2EEENSA_ILi1EEESC_EEENS1_35KernelTmaWarpSpecializedCooperativeEEENS5_IJNSA_ILi128EEENSA_ILi176EEENSA_ILi64EEEEEENS_6half_tENS5_IJlSC_lEEESK_SL_NS4_8TiledMMAINS4_8MMA_AtomIJNS4_4SM904GMMA25MMA_64x16x16_F32F16F16_SSILNSP_5MajorE0ELSR_0ELNSP_7ScaleInE1ELSS_1EEEEEENS4_6LayoutISD_NS5_IJSC_NSA_ILi0EEESW_EEEEENS5_IJNS4_10UnderscoreESZ_SZ_EEEEENS4_13SM90_TMA_LOADENS4_14ComposedLayoutINS4_7SwizzleILi3ELi4ELi3EEENS4_18smem_ptr_flag_bitsILi16EEENSV_INS5_IJNSA_ILi8EEESI_EEENS5_IJSI_SC_EEEEEEEvNS4_8identityENS4_23SM90_TMA_LOAD_MULTICASTES1C_vS1D_EENS_8epilogue10collective6detail29Sm90TmaWarpSpecializedAdapterINS1H_15DefaultEpilogueISK_SL_SL_NS1G_6thread17LinearCombinationISK_Li1EffLNS1L_9ScaleType4KindE0ELNS_15FloatRoundStyleE2ESK_EENS1_15EpilogueDefaultEEEEEvvEEEEvNT_6ParamsE,@function
        .size           _ZN7cutlass13device_kernelINS_4gemm6kernel13GemmUniversalIN4cute5tupleIJiiiiEEENS1_10collective13CollectiveMmaINS1_34MainloopSm90TmaGmmaWarpSpecializedILi5ENS5_IJNS4_1CILi2EEENSA_ILi1EEESC_EEENS1_35KernelTmaWarpSpecializedCooperativeEEENS5_IJNSA_ILi128EEENSA_ILi176EEENSA_ILi64EEEEEENS_6half_tENS5_IJlSC_lEEESK_SL_NS4_8TiledMMAINS4_8MMA_AtomIJNS4_4SM904GMMA25MMA_64x16x16_F32F16F16_SSILNSP_5MajorE0ELSR_0ELNSP_7ScaleInE1ELSS_1EEEEEENS4_6LayoutISD_NS5_IJSC_NSA_ILi0EEESW_EEEEENS5_IJNS4_10UnderscoreESZ_SZ_EEEEENS4_13SM90_TMA_LOADENS4_14ComposedLayoutINS4_7SwizzleILi3ELi4ELi3EEENS4_18smem_ptr_flag_bitsILi16EEENSV_INS5_IJNSA_ILi8EEESI_EEENS5_IJSI_SC_EEEEEEEvNS4_8identityENS4_23SM90_TMA_LOAD_MULTICASTES1C_vS1D_EENS_8epilogue10collective6detail29Sm90TmaWarpSpecializedAdapterINS1H_15DefaultEpilogueISK_SL_SL_NS1G_6thread17LinearCombinationISK_Li1EffLNS1L_9ScaleType4KindE0ELNS_15FloatRoundStyleE2ESK_EENS1_15EpilogueDefaultEEEEEvvEEEEvNT_6ParamsE,(.L_x_247 - _ZN7cutlass13device_kernelINS_4gemm6kernel13GemmUniversalIN4cute5tupleIJiiiiEEENS1_10collective13CollectiveMmaINS1_34MainloopSm90TmaGmmaWarpSpecializedILi5ENS5_IJNS4_1CILi2EEENSA_ILi1EEESC_EEENS1_35KernelTmaWarpSpecializedCooperativeEEENS5_IJNSA_ILi128EEENSA_ILi176EEENSA_ILi64EEEEEENS_6half_tENS5_IJlSC_lEEESK_SL_NS4_8TiledMMAINS4_8MMA_AtomIJNS4_4SM904GMMA25MMA_64x16x16_F32F16F16_SSILNSP_5MajorE0ELSR_0ELNSP_7ScaleInE1ELSS_1EEEEEENS4_6LayoutISD_NS5_IJSC_NSA_ILi0EEESW_EEEEENS5_IJNS4_10UnderscoreESZ_SZ_EEEEENS4_13SM90_TMA_LOADENS4_14ComposedLayoutINS4_7SwizzleILi3ELi4ELi3EEENS4_18smem_ptr_flag_bitsILi16EEENSV_INS5_IJNSA_ILi8EEESI_EEENS5_IJSI_SC_EEEEEEEvNS4_8identityENS4_23SM90_TMA_LOAD_MULTICASTES1C_vS1D_EENS_8epilogue10collective6detail29Sm90TmaWarpSpecializedAdapterINS1H_15DefaultEpilogueISK_SL_SL_NS1G_6thread17LinearCombinationISK_Li1EffLNS1L_9ScaleType4KindE0ELNS_15FloatRoundStyleE2ESK_EENS1_15EpilogueDefaultEEEEEvvEEEEvNT_6ParamsE)
        .other          _ZN7cutlass13device_kernelINS_4gemm6kernel13GemmUniversalIN4cute5tupleIJiiiiEEENS1_10collective13CollectiveMmaINS1_34MainloopSm90TmaGmmaWarpSpecializedILi5ENS5_IJNS4_1CILi2EEENSA_ILi1EEESC_EEENS1_35KernelTmaWarpSpecializedCooperativeEEENS5_IJNSA_ILi128EEENSA_ILi176EEENSA_ILi64EEEEEENS_6half_tENS5_IJlSC_lEEESK_SL_NS4_8TiledMMAINS4_8MMA_AtomIJNS4_4SM904GMMA25MMA_64x16x16_F32F16F16_SSILNSP_5MajorE0ELSR_0ELNSP_7ScaleInE1ELSS_1EEEEEENS4_6LayoutISD_NS5_IJSC_NSA_ILi0EEESW_EEEEENS5_IJNS4_10UnderscoreESZ_SZ_EEEEENS4_13SM90_TMA_LOADENS4_14ComposedLayoutINS4_7SwizzleILi3ELi4ELi3EEENS4_18smem_ptr_flag_bitsILi16EEENSV_INS5_IJNSA_ILi8EEESI_EEENS5_IJSI_SC_EEEEEEEvNS4_8identityENS4_23SM90_TMA_LOAD_MULTICASTES1C_vS1D_EENS_8epilogue10collective6detail29Sm90TmaWarpSpecializedAdapterINS1H_15DefaultEpilogueISK_SL_SL_NS1G_6thread17LinearCombinationISK_Li1EffLNS1L_9ScaleType4KindE0ELNS_15FloatRoundStyleE2ESK_EENS1_15EpilogueDefaultEEEEEvvEEEEvNT_6ParamsE,@"STO_CUDA_ENTRY STV_DEFAULT"
_ZN7cutlass13device_kernelINS_4gemm6kernel13GemmUniversalIN4cute5tupleIJiiiiEEENS1_10collective13CollectiveMmaINS1_34MainloopSm90TmaGmmaWarpSpecializedILi5ENS5_IJNS4_1CILi2EEENSA_ILi1EEESC_EEENS1_35KernelTmaWarpSpecializedCooperativeEEENS5_IJNSA_ILi128EEENSA_ILi176EEENSA_ILi64EEEEEENS_6half_tENS5_IJlSC_lEEESK_SL_NS4_8TiledMMAINS4_8MMA_AtomIJNS4_4SM904GMMA25MMA_64x16x16_F32F16F16_SSILNSP_5MajorE0ELSR_0ELNSP_7ScaleInE1ELSS_1EEEEEENS4_6LayoutISD_NS5_IJSC_NSA_ILi0EEESW_EEEEENS5_IJNS4_10UnderscoreESZ_SZ_EEEEENS4_13SM90_TMA_LOADENS4_14ComposedLayoutINS4_7SwizzleILi3ELi4ELi3EEENS4_18smem_ptr_flag_bitsILi16EEENSV_INS5_IJNSA_ILi8EEESI_EEENS5_IJSI_SC_EEEEEEEvNS4_8identityENS4_23SM90_TMA_LOAD_MULTICASTES1C_vS1D_EENS_8epilogue10collective6detail29Sm90TmaWarpSpecializedAdapterINS1H_15DefaultEpilogueISK_SL_SL_NS1G_6thread17LinearCombinationISK_Li1EffLNS1L_9ScaleType4KindE0ELNS_15FloatRoundStyleE2ESK_EENS1_15EpilogueDefaultEEEEEvvEEEEvNT_6ParamsE:
[----:B------:R-:W0:Y:S01]  /*0000*/  LDC R1, c[0x0][0x28] ;  /* 0x00000a00ff017b82 */ /* 0x000e220000000800 */
[----:B------:R-:W1:Y:S01]  /*0010*/  S2R R18, SR_TID.X ;  /* 0x0000000000127919 */ /* 0x000e620000002100 */
[----:B------:R-:W-:Y:S01]  /*0020*/  ELECT P0, URZ, PT ;  /* 0x00000000003f782f */ /* 0x000fe20003800000 */
[----:B------:R-:W-:Y:S01]  /*0030*/  BSSY B0, `(.L_x_0) ;  /* 0x000000f000007945 */ /* 0x000fe20003800000 */
[--C-:B-1----:R-:W-:Y:S02]  /*0040*/  SHF.R.U32.HI R0, RZ, 0x5, R18.reuse ;  /* 0x00000005ff007819 */ /* 0x102fe40000011612 */
[----:B------:R-:W-:-:S03]  /*0050*/  SHF.R.U32.HI R3, RZ, 0x7, R18 ;  /* 0x00000007ff037819 */ /* 0x000fc60000011612 */
[----:B------:R-:W1:Y:S04]  /*0060*/  SHFL.IDX PT, R2, R0, RZ, 0x1f ;  /* 0x00001fff00027589 */ /* 0x000e6800000e0000 */
[----:B------:R2:W3:Y:S01]  /*0070*/  SHFL.IDX PT, R5, R3, RZ, 0x1f ;  /* 0x00001fff03057589 */ /* 0x0004e200000e0000 */
[----:B-1----:R-:W-:-:S13]  /*0080*/  ISETP.NE.OR P0, PT, R2, RZ, !P0 ;  /* 0x000000ff0200720c */ /* 0x002fda0004705670 */
[----:B0-23--:R-:W-:Y:S05]  /*0090*/  @P0 BRA `(.L_x_1) ;  /* 0x0000000000200947 */ /* 0x00dfea0003800000 */
[----:B------:R-:W-:Y:S02]  /*00a0*/  ULDC.64 UR4, c[0x0][0x198] ;  /* 0x0000660000047ab9 */ /* 0x000fe40000000a00 */
[----:B------:R-:W-:Y:S02]  /*00b0*/  UIADD3 UR6, UP0, UR4, 0xf0, URZ ;  /* 0x000000f004067890 */ /* 0x000fe4000ff1e03f */
[----:B------:R-:W-:Y:S02]  /*00c0*/  UIADD3 UR4, UP1, UR4, 0x1f0, URZ ;  /* 0x000001f004047890 */ /* 0x000fe4000ff3e03f */
[----:B------:R-:W-:Y:S02]  /*00d0*/  UIADD3.X UR7, URZ, UR5, URZ, UP0, !UPT ;  /* 0x000000053f077290 */ /* 0x000fe400087fe43f */
[----:B------:R-:W-:-:S07]  /*00e0*/  UIADD3.X UR5, URZ, UR5, URZ, UP1, !UPT ;  /* 0x000000053f057290 */ /* 0x000fce0008ffe43f */
[----:B------:R0:W-:Y:S02]  /*00f0*/  UTMACCTL.PF [UR6] ;  /* 0x00000000060079b9 */ /* 0x0001e40008040000 */
[----:B------:R0:W-:Y:S02]  /*0100*/  UTMACCTL.PF [UR4] ;  /* 0x00000000040079b9 */ /* 0x0001e40008040000 */
[----:B0-----:R-:W-:Y:S01]  /*0110*/  NOP ;  /* 0x0000000000007918 */ /* 0x001fe20000000000 */
.L_x_1:
[----:B------:R-:W-:Y:S05]  /*0120*/  BSYNC B0 ;  /* 0x0000000000007941 */ /* 0x000fea0003800000 */
.L_x_0:
[----:B------:R-:W0:Y:S02]  /*0130*/  SHFL.IDX PT, R3, R0, RZ, 0x1f ;  /* 0x00001fff00037589 */ /* 0x000e2400000e0000 */
[----:B0-----:R-:W-:-:S13]  /*0140*/  ISETP.NE.AND P0, PT, R3, RZ, PT ;  /* 0x000000ff0300720c */ /* 0x001fda0003f05270 */
[----:B------:R-:W-:Y:S05]  /*0150*/  @P0 BRA `(.L_x_2) ;  /* 0x0000000000600947 */ /* 0x000fea0003800000 */
[----:B------:R-:W0:Y:S01]  /*0160*/  S2UR UR8, SR_CgaCtaId ;  /* 0x00000000000879c3 */ /* 0x000e220000008800 */
[----:B------:R-:W-:Y:S01]  /*0170*/  UMOV UR4, 0x400 ;  /* 0x0000040000047882 */ /* 0x000fe20000000000 */
[----:B------:R-:W-:Y:S01]  /*0180*/  UMOV UR5, 0x1 ;  /* 0x0000000100057882 */ /* 0x000fe20000000000 */
[----:B------:R-:W-:Y:S01]  /*0190*/  UMOV UR6, 0x4 ;  /* 0x0000000400067882 */ /* 0x000fe20000000000 */
[----:B------:R-:W-:Y:S01]  /*01a0*/  ELECT P0, URZ, PT ;  /* 0x00000000003f782f */ /* 0x000fe20003800000 */
[----:B------:R-:W-:-:S04]  /*01b0*/  UIADD3 UR6, -UR6, 0x100000, URZ ;  /* 0x0010000006067890 */ /* 0x000fc8000fffe13f */
[----:B------:R-:W-:Y:S02]  /*01c0*/  USHF.L.U32 UR7, UR6, 0xb, URZ ;  /* 0x0000000b06077899 */ /* 0x000fe4000800063f */
[----:B------:R-:W-:Y:S02]  /*01d0*/  USHF.L.U32 UR6, UR6, 0x1, URZ ;  /* 0x0000000106067899 */ /* 0x000fe4000800063f */
[----:B0-----:R-:W-:Y:S02]  /*01e0*/  ULEA UR8, UR8, UR4, 0x18 ;  /* 0x0000000408087291 */ /* 0x001fe4000f8ec03f */
[----:B------:R-:W-:-:S04]  /*01f0*/  UIADD3 UR4, -UR5, 0x100000, URZ ;  /* 0x0010000005047890 */ /* 0x000fc8000fffe13f */
[----:B------:R-:W-:Y:S02]  /*0200*/  USHF.L.U32 UR5, UR4, 0xb, URZ ;  /* 0x0000000b04057899 */ /* 0x000fe4000800063f */
[----:B------:R-:W-:Y:S01]  /*0210*/  USHF.L.U32 UR4, UR4, 0x1, URZ ;  /* 0x0000000104047899 */ /* 0x000fe2000800063f */
[----:B------:R-:W0:Y:S11]  /*0220*/  FENCE.VIEW.ASYNC.S ;  /* 0x00000000000073c6 */ /* 0x000e360000000000 */
[----:B0-----:R0:W1:Y:S01]  /*0230*/  SYNCS.EXCH.64 URZ, [UR8], UR4 ;  /* 0x00000004083f75b2 */ /* 0x0010620008000100 */
[----:B------:R0:W2:Y:S01]  /*0240*/  SYNCS.EXCH.64 URZ, [UR8+0x28], UR6 ;  /* 0x00002806083f75b2 */ /* 0x0000a20008000100 */
[----:B------:R0:W3:Y:S01]  /*0250*/  SYNCS.EXCH.64 URZ, [UR8+0x8], UR4 ;  /* 0x00000804083f75b2 */ /* 0x0000e20008000100 */
[----:B------:R0:W4:Y:S01]  /*0260*/  SYNCS.EXCH.64 URZ, [UR8+0x30], UR6 ;  /* 0x00003006083f75b2 */ /* 0x0001220008000100 */
[----:B------:R0:W0:Y:S01]  /*0270*/  SYNCS.EXCH.64 URZ, [UR8+0x10], UR4 ;  /* 0x00001004083f75b2 */ /* 0x0000220008000100 */
[----:B------:R0:W0:Y:S01]  /*0280*/  SYNCS.EXCH.64 URZ, [UR8+0x38], UR6 ;  /* 0x00003806083f75b2 */ /* 0x0000220008000100 */
[----:B------:R0:W0:Y:S01]  /*0290*/  SYNCS.EXCH.64 URZ, [UR8+0x18], UR4 ;  /* 0x00001804083f75b2 */ /* 0x0000220008000100 */
[----:B------:R0:W0:Y:S01]  /*02a0*/  SYNCS.EXCH.64 URZ, [UR8+0x40], UR6 ;  /* 0x00004006083f75b2 */ /* 0x0000220008000100 */
[----:B------:R0:W0:Y:S01]  /*02b0*/  SYNCS.EXCH.64 URZ, [UR8+0x20], UR4 ;  /* 0x00002004083f75b2 */ /* 0x0000220008000100 */
[----:B------:R0:W0:Y:S01]  /*02c0*/  SYNCS.EXCH.64 URZ, [UR8+0x48], UR6 ;  /* 0x00004806083f75b2 */ /* 0x0000220008000100 */
[----:B------:R-:W-:Y:S01]  /*02d0*/  NOP ;  /* 0x0000000000007918 */ /* 0x000fe20000000000 */
.L_x_2:
[----:B------:R-:W-:Y:S01]  /*02e0*/  SHF.R.S32.HI R7, RZ, 0x1f, R18 ;  /* 0x0000001fff077819 */ /* 0x000fe20000011412 */
[----:B------:R-:W5:Y:S01]  /*02f0*/  SHFL.IDX PT, R0, R0, RZ, 0x1f ;  /* 0x00001fff00007589 */ /* 0x000f6200000e0000 */
[----:B0-----:R-:W0:Y:S01]  /*0300*/  S2UR UR8, SR_CTAID.X ;  /* 0x00000000000879c3 */ /* 0x001e220000002500 */
[----:B------:R-:W-:Y:S02]  /*0310*/  ELECT P0, URZ, PT ;  /* 0x00000000003f782f */ /* 0x000fe40003800000 */
[----:B------:R-:W-:Y:S01]  /*0320*/  LEA.HI R7, R7, R18, RZ, 0x7 ;  /* 0x0000001207077211 */ /* 0x000fe200078f38ff */
[----:B------:R-:W1:Y:S01]  /*0330*/  S2R R4, SR_CTAID.Y ;  /* 0x0000000000047919 */ /* 0x000e620000002600 */
[----:B------:R-:W-:Y:S01]  /*0340*/  SHF.R.S32.HI R8, RZ, 0x1f, R3 ;  /* 0x0000001fff087819 */ /* 0x000fe20000011403 */
[----:B------:R-:W-:Y:S01]  /*0350*/  ULDC UR4, c[0x0][0x150] ;  /* 0x0000540000047ab9 */ /* 0x000fe20000000800 */
[----:B------:R-:W-:Y:S01]  /*0360*/  LOP3.LUT R7, R7, 0xffffff80, RZ, 0xc0, !PT ;  /* 0xffffff8007077812 */ /* 0x000fe200078ec0ff */
[----:B------:R-:W-:Y:S01]  /*0370*/  NOP ;  /* 0x0000000000007918 */ /* 0x000fe20000000000 */
[----:B------:R-:W-:Y:S01]  /*0380*/  LEA.HI R8, R8, R3, RZ, 0x2 ;  /* 0x0000000308087211 */ /* 0x000fe200078f10ff */
[----:B------:R-:W2:Y:S01]  /*0390*/  LDC R10, c[0x0][0x144] ;  /* 0x00005100ff0a7b82 */ /* 0x000ea20000000800 */
[----:B------:R-:W-:Y:S01]  /*03a0*/  NOP ;  /* 0x0000000000007918 */ /* 0x000fe20000000000 */
[----:B------:R-:W-:Y:S01]  /*03b0*/  IMAD.IADD R6, R18, 0x1, -R7 ;  /* 0x0000000112067824 */ /* 0x000fe200078e0a07 */
[----:B------:R-:W-:Y:S01]  /*03c0*/  LOP3.LUT R8, R8, 0x3ffffffc, RZ, 0xc0, !PT ;  /* 0x3ffffffc08087812 */ /* 0x000fe200078ec0ff */
[----:B------:R-:W-:Y:S01]  /*03d0*/  IMAD.MOV.U32 R23, RZ, RZ, 0x1 ;  /* 0x00000001ff177424 */ /* 0x000fe200078e00ff */
[----:B------:R-:W-:-:S02]  /*03e0*/  ISETP.NE.AND P3, PT, R5, RZ, PT ;  /* 0x000000ff0500720c */ /* 0x000fc40003f65270 */
[----:B------:R-:W-:Y:S01]  /*03f0*/  SHF.R.S32.HI R7, RZ, 0x1f, R6 ;  /* 0x0000001fff077819 */ /* 0x000fe20000011406 */
[----:B------:R-:W-:Y:S01]  /*0400*/  IMAD.IADD R8, R3, 0x1, -R8 ;  /* 0x0000000103087824 */ /* 0x000fe200078e0a08 */
[----:B------:R-:W3:Y:S02]  /*0410*/  LDC R13, c[0x0][0x140] ;  /* 0x00005000ff0d7b82 */ /* 0x000ee40000000800 */
[----:B------:R-:W-:Y:S02]  /*0420*/  LEA.HI R7, R7, R6, RZ, 0x3 ;  /* 0x0000000607077211 */ /* 0x000fe400078f18ff */
[----:B-----5:R-:W-:Y:S02]  /*0430*/  ISETP.NE.OR P0, PT, R0, RZ, !P0 ;  /* 0x000000ff0000720c */ /* 0x020fe40004705670 */
[--C-:B------:R-:W-:Y:S02]  /*0440*/  SHF.R.S32.HI R0, RZ, 0x3, R7.reuse ;  /* 0x00000003ff007819 */ /* 0x100fe40000011407 */
[----:B------:R-:W-:-:S02]  /*0450*/  SHF.R.S32.HI R7, RZ, 0x1f, R7 ;  /* 0x0000001fff077819 */ /* 0x000fc40000011407 */
[----:B0-----:R-:W-:Y:S02]  /*0460*/  I2FP.F32.U32 R9, UR8 ;  /* 0x0000000800097c45 */ /* 0x001fe40008201000 */
[----:B------:R-:W-:-:S03]  /*0470*/  LEA.HI R7, R7, R0, RZ, 0x2 ;  /* 0x0000000007077211 */ /* 0x000fc600078f10ff */
[----:B------:R-:W-:Y:S01]  /*0480*/  FMUL R9, R9, UR4 ;  /* 0x0000000409097c20 */ /* 0x000fe20008400000 */
[----:B------:R-:W-:Y:S01]  /*0490*/  LOP3.LUT R7, R7, 0xfffffffc, RZ, 0xc0, !PT ;  /* 0xfffffffc07077812 */ /* 0x000fe200078ec0ff */
[----:B------:R-:W-:Y:S01]  /*04a0*/  VOTEU.ALL UP0, P0 ;  /* 0x00000000003f7886 */ /* 0x000fe20000000000 */
[----:B-1----:R-:W-:Y:S01]  /*04b0*/  I2FP.F32.U32 R3, R4 ;  /* 0x0000000400037245 */ /* 0x002fe20000201000 */
[----:B------:R-:W-:Y:S01]  /*04c0*/  ULDC UR4, c[0x0][0x154] ;  /* 0x0000550000047ab9 */ /* 0x000fe20000000800 */
[----:B------:R-:W-:Y:S01]  /*04d0*/  VOTEU.ALL UP1, P0 ;  /* 0x00000000003f7886 */ /* 0x000fe20000020000 */
[----:B------:R-:W0:Y:S01]  /*04e0*/  F2I.U32.TRUNC.NTZ R9, R9 ;  /* 0x0000000900097305 */ /* 0x000e22000020f000 */
[----:B------:R-:W-:Y:S01]  /*04f0*/  IMAD.IADD R7, R0, 0x1, -R7 ;  /* 0x0000000100077824 */ /* 0x000fe200078e0a07 */
[----:B------:R-:W1:Y:S01]  /*0500*/  @!UP0 S2UR UR7, SR_CgaCtaId ;  /* 0x00000000000789c3 */ /* 0x000e620000008800 */
[----:B------:R-:W-:Y:S01]  /*0510*/  FMUL R12, R3, UR4 ;  /* 0x00000004030c7c20 */ /* 0x000fe20008400000 */
[----:B------:R-:W-:Y:S01]  /*0520*/  UMOV UR4, 0x20 ;  /* 0x0000002000047882 */ /* 0x000fe20000000000 */
[----:B------:R-:W-:Y:S01]  /*0530*/  IMAD R8, R8, 0x4, R7 ;  /* 0x0000000408087824 */ /* 0x000fe200078e0207 */
[----:B------:R-:W-:Y:S01]  /*0540*/  @!UP0 UMOV UR6, 0x400 ;  /* 0x0000040000068882 */ /* 0x000fe20000000000 */
[----:B------:R-:W-:-:S04]  /*0550*/  @!UP0 UIADD3 UR4, -UR4, 0x100000, URZ ;  /* 0x0010000004048890 */ /* 0x000fc8000fffe13f */
[----:B------:R-:W-:Y:S02]  /*0560*/  @!UP0 USHF.L.U32 UR5, UR4, 0xb, URZ ;  /* 0x0000000b04058899 */ /* 0x000fe4000800063f */
[----:B------:R-:W-:Y:S01]  /*0570*/  @!UP0 USHF.L.U32 UR4, UR4, 0x1, URZ ;  /* 0x0000000104048899 */ /* 0x000fe2000800063f */
[----:B---3--:R-:W-:Y:S01]  /*0580*/  ISETP.EQ.U32.AND P2, PT, R13, 0x1, PT ;  /* 0x000000010d00780c */ /* 0x008fe20003f42070 */
[----:B------:R-:W3:Y:S01]  /*0590*/  F2I.U32.TRUNC.NTZ R12, R12 ;  /* 0x0000000c000c7305 */ /* 0x000ee2000020f000 */
[----:B------:R-:W-:Y:S01]  /*05a0*/  LEA.HI R0, R8, R8, RZ, 0x1 ;  /* 0x0000000808007211 */ /* 0x000fe200078f08ff */
[----:B------:R-:W5:Y:S03]  /*05b0*/  LDC R7, c[0x0][0x148] ;  /* 0x00005200ff077b82 */ /* 0x000f660000000800 */
[----:B------:R-:W-:Y:S01]  /*05c0*/  LOP3.LUT R11, R0, 0xfffffffe, RZ, 0xc0, !PT ;  /* 0xfffffffe000b7812 */ /* 0x000fe200078ec0ff */
[----:B0-----:R-:W-:Y:S01]  /*05d0*/  IMAD.MOV R15, RZ, RZ, -R9 ;  /* 0x000000ffff0f7224 */ /* 0x001fe200078e0a09 */
[----:B------:R-:W-:-:S03]  /*05e0*/  SHF.R.S32.HI R9, RZ, 0x1f, R2 ;  /* 0x0000001fff097819 */ /* 0x000fc60000011402 */
[----:B--2---:R-:W-:Y:S01]  /*05f0*/  IMAD R3, R10, R15, UR8 ;  /* 0x000000080a037e24 */ /* 0x004fe2000f8e020f */
[----:B------:R-:W-:Y:S01]  /*0600*/  LEA.HI R9, R9, R2, RZ, 0x2 ;  /* 0x0000000209097211 */ /* 0x000fe200078f10ff */
[C---:B------:R-:W-:Y:S02]  /*0610*/  IMAD.IADD R0, R8.reuse, 0x1, -R11 ;  /* 0x0000000108007824 */ /* 0x040fe400078e0a0b */
[----:B------:R-:W-:Y:S01]  /*0620*/  IMAD.SHL.U32 R11, R8, 0x4, RZ ;  /* 0x00000004080b7824 */ /* 0x000fe200078e00ff */
[----:B------:R-:W-:Y:S01]  /*0630*/  LOP3.LUT R9, R9, 0xfffffffc, RZ, 0xc0, !PT ;  /* 0xfffffffc09097812 */ /* 0x000fe200078ec0ff */
[----:B---3--:R-:W-:Y:S01]  /*0640*/  IMAD.MOV R21, RZ, RZ, -R12 ;  /* 0x000000ffff157224 */ /* 0x008fe200078e0a0c */
[----:B------:R-:W-:Y:S01]  /*0650*/  ISETP.NE.AND P4, PT, R0, R3, PT ;  /* 0x000000030000720c */ /* 0x000fe20003f85270 */
[----:B-1----:R-:W-:Y:S01]  /*0660*/  @!UP0 ULEA UR6, UR7, UR6, 0x18 ;  /* 0x0000000607068291 */ /* 0x002fe2000f8ec03f */
[----:B------:R-:W-:Y:S01]  /*0670*/  LOP3.LUT R22, R8, 0xc, R11, 0x78, !PT ;  /* 0x0000000c08167812 */ /* 0x000fe200078e780b */
[----:B------:R-:W-:Y:S01]  /*0680*/  IMAD.IADD R0, R2, 0x1, -R9 ;  /* 0x0000000102007824 */ /* 0x000fe200078e0a09 */
[----:B------:R-:W-:Y:S01]  /*0690*/  VOTEU.ALL UP0, P0 ;  /* 0x00000000003f7886 */ /* 0x000fe20000000000 */
[----:B------:R-:W-:Y:S01]  /*06a0*/  LOP3.LUT P0, RZ, R6, 0x7, RZ, 0xc0, !PT ;  /* 0x0000000706ff7812 */ /* 0x000fe2000780c0ff */
[----:B------:R-:W-:-:S02]  /*06b0*/  VIADD R6, R5, 0xffffffff ;  /* 0xffffffff05067836 */ /* 0x000fc40000000000 */
[----:B------:R-:W-:Y:S01]  /*06c0*/  ISETP.NE.AND P1, PT, R0, 0x3, PT ;  /* 0x000000030000780c */ /* 0x000fe20003f25270 */
[----:B-----5:R-:W-:Y:S01]  /*06d0*/  IMAD R9, R7, R21, R4 ;  /* 0x0000001507097224 */ /* 0x020fe200078e0204 */
[----:B------:R-:W-:Y:S02]  /*06e0*/  ISETP.LT.U32.AND P0, PT, R22, 0x2, !P0 ;  /* 0x000000021600780c */ /* 0x000fe40004701070 */
[----:B------:R-:W-:Y:S01]  /*06f0*/  ISETP.EQ.OR P1, PT, R0, RZ, !P1 ;  /* 0x000000ff0000720c */ /* 0x000fe20004f22670 */
[----:B------:R-:W0:Y:S02]  /*0700*/  FENCE.VIEW.ASYNC.S ;  /* 0x00000000000073c6 */ /* 0x000e240000000000 */
[----:B0-----:R0:W1:Y:S01]  /*0710*/  @!UP0 SYNCS.EXCH.64 URZ, [UR6+0x60], UR4 ;  /* 0x00006004063f85b2 */ /* 0x0010620008000100 */
[----:B------:R-:W-:Y:S02]  /*0720*/  @P4 LEA.HI R2, R22, R22, RZ, 0x1 ;  /* 0x0000001616024211 */ /* 0x000fe400078f08ff */
[----:B------:R-:W-:-:S02]  /*0730*/  ISETP.EQ.AND P1, PT, R5, RZ, P1 ;  /* 0x000000ff0500720c */ /* 0x000fc40000f22270 */
[----:B------:R-:W-:Y:S02]  /*0740*/  @P4 SHF.R.S32.HI R2, RZ, 0x1, R2 ;  /* 0x00000001ff024819 */ /* 0x000fe40000011402 */
[----:B------:R-:W-:Y:S02]  /*0750*/  ISETP.GE.U32.AND P6, PT, R6, 0x2, PT ;  /* 0x000000020600780c */ /* 0x000fe40003fc6070 */
[----:B------:R-:W-:Y:S02]  /*0760*/  @P4 ISETP.NE.AND P5, PT, R2, R9, PT ;  /* 0x000000090200420c */ /* 0x000fe40003fa5270 */
[----:B------:R-:W-:Y:S02]  /*0770*/  SEL R2, RZ, 0x1, !P0 ;  /* 0x00000001ff027807 */ /* 0x000fe40004000000 */
[----:B------:R-:W-:Y:S02]  /*0780*/  @P4 SEL R23, RZ, 0x1, P5 ;  /* 0x00000001ff174807 */ /* 0x000fe40002800000 */
[----:B------:R-:W-:Y:S01]  /*0790*/  SEL R19, RZ, 0x1, !P1 ;  /* 0x00000001ff137807 */ /* 0x000fe20004800000 */
[----:B------:R0:W2:Y:S01]  /*07a0*/  @!UP1 SYNCS.EXCH.64 URZ, [UR6+0x68], UR4 ;  /* 0x00006804063f95b2 */ /* 0x0000a20008000100 */
[----:B------:R-:W-:Y:S01]  /*07b0*/  LOP3.LUT R23, R23, R2, RZ, 0xc0, !PT ;  /* 0x0000000217177212 */ /* 0x000fe200078ec0ff */
[----:B------:R-:W-:Y:S01]  /*07c0*/  NOP ;  /* 0x0000000000007918 */ /* 0x000fe20000000000 */
[----:B------:R-:W-:Y:S01]  /*07d0*/  SEL R19, R19, 0x2, P6 ;  /* 0x0000000213137807 */ /* 0x000fe20003000000 */
[----:B------:R-:W-:Y:S06]  /*07e0*/  @!P2 BRA `(.L_x_3) ;  /* 0x000000000008a947 */ /* 0x000fec0003800000 */
[----:B-12-4-:R-:W-:Y:S01]  /*07f0*/  UCGABAR_ARV ;  /* 0x00000000000079c7 */ /* 0x016fe20008000000 */
[----:B------:R-:W-:Y:S05]  /*0800*/  BRA `(.L_x_4) ;  /* 0x0000000000047947 */ /* 0x000fea0003800000 */
.L_x_3:
[----:B-12-4-:R-:W-:Y:S01]  /*0810*/  NOP ;  /* 0x0000000000007918 */ /* 0x016fe20000000000 */
.L_x_4:
[----:B------:R-:W1:Y:S01]  /*0820*/  LDC R2, c[0x0][0x65c] ;  /* 0x00019700ff027b82 */ /* 0x000e620000000800 */
[----:B------:R-:W-:Y:S02]  /*0830*/  IMAD.U32 R8, RZ, RZ, UR8 ;  /* 0x00000008ff087e24 */ /* 0x000fe4000f8e00ff */
[----:B------:R-:W-:Y:S01]  /*0840*/  IMAD.MOV.U32 R9, RZ, RZ, RZ ;  /* 0x000000ffff097224 */ /* 0x000fe200078e00ff */
[----:B-1----:R-:W-:-:S04]  /*0850*/  ISETP.NE.AND P1, PT, R2, 0x1, PT ;  /* 0x000000010200780c */ /* 0x002fc80003f25270 */
[----:B------:R-:W-:-:S09]  /*0860*/  P2R R5, PR, RZ, 0x2 ;  /* 0x00000002ff057803 */ /* 0x000fd20000000000 */
[----:B------:R-:W1:Y:S01]  /*0870*/  @P1 LDC R17, c[0x0][0x10] ;  /* 0x00000400ff111b82 */ /* 0x000e620000000800 */
[----:B------:R-:W-:Y:S02]  /*0880*/  @P1 IMAD.MOV.U32 R5, RZ, RZ, RZ ;  /* 0x000000ffff051224 */ /* 0x000fe400078e00ff */
[----:B------:R-:W-:-:S05]  /*0890*/  @P1 IMAD.MOV.U32 R13, RZ, RZ, RZ ;  /* 0x000000ffff0d1224 */ /* 0x000fca00078e00ff */
[----:B------:R-:W2:Y:S01]  /*08a0*/  @!P1 LDC R11, c[0x0][0xc] ;  /* 0x00000300ff0b9b82 */ /* 0x000ea20000000800 */
[----:B-1----:R-:W-:-:S04]  /*08b0*/  @P1 IMAD.WIDE.U32 R16, R17, UR8, R4 ;  /* 0x0000000811101c25 */ /* 0x002fc8000f8e0004 */
[----:B------:R-:W-:Y:S02]  /*08c0*/  @P1 IMAD.IADD R17, R17, 0x1, R13 ;  /* 0x0000000111111824 */ /* 0x000fe400078e020d */
[----:B--2---:R-:W-:-:S04]  /*08d0*/  @!P1 IMAD.WIDE.U32 R8, R4, R11, R8 ;  /* 0x0000000b04089225 */ /* 0x004fc800078e0008 */
[----:B------:R-:W-:Y:S02]  /*08e0*/  @!P1 IMAD.MOV.U32 R16, RZ, RZ, R8 ;  /* 0x000000ffff109224 */ /* 0x000fe400078e0008 */
[----:B------:R-:W-:Y:S01]  /*08f0*/  @!P1 IMAD.MOV.U32 R17, RZ, RZ, R9 ;  /* 0x000000ffff119224 */ /* 0x000fe200078e0009 */
[----:B------:R-:W-:Y:S06]  /*0900*/  @!P2 BRA `(.L_x_5) ;  /* 0x00000000000ca947 */ /* 0x000fec0003800000 */
[----:B------:R-:W-:Y:S01]  /*0910*/  UCGABAR_WAIT ;  /* 0x0000000000007dc7 */ /* 0x000fe20008000000 */
[----:B------:R-:W-:Y:S01]  /*0920*/  CCTL.IVALL ;  /* 0x00000000ff00798f */ /* 0x000fe20002000000 */
[----:B------:R-:W-:Y:S05]  /*0930*/  BRA `(.L_x_6) ;  /* 0x0000000000047947 */ /* 0x000fea0003800000 */
.L_x_5:
[----:B------:R-:W-:Y:S06]  /*0940*/  BAR.SYNC.DEFER_BLOCKING 0x0 ;  /* 0x0000000000007b1d */ /* 0x000fec0000010000 */
.L_x_6:
[----:B------:R-:W-:Y:S05]  /*0950*/  @!P3 BRA `(.L_x_7) ;  /* 0x0000009400fcb947 */ /* 0x000fea0003800000 */
[----:B------:R-:W-:-:S13]  /*0960*/  ISETP.GT.U32.AND P0, PT, R6, 0x1, PT ;  /* 0x000000010600780c */ /* 0x000fda0003f04070 */
[----:B0-----:R-:W-:Y:S05]  /*0970*/  @P0 EXIT ;  /* 0x000000000000094d */ /* 0x001fea0003800000 */
[----:B------:R-:W-:Y:S01]  /*0980*/  ULDC.64 UR4, c[0x0][0x650] ;  /* 0x0001940000047ab9 */ /* 0x000fe20000000a00 */
[----:B------:R-:W-:Y:S01]  /*0990*/  PRMT R0, RZ, 0x7610, R0 ;  /* 0x00007610ff007816 */ /* 0x000fe20000000000 */
[----:B------:R-:W-:Y:S01]  /*09a0*/  IMAD.MOV.U32 R115, RZ, RZ, -0x1 ;  /* 0xffffffffff737424 */ /* 0x000fe200078e00ff */
[----:B------:R-:W-:Y:S01]  /*09b0*/  ISETP.GE.U32.AND P0, PT, R16, UR4, PT ;  /* 0x0000000410007c0c */ /* 0x000fe2000bf06070 */
[----:B------:R-:W-:Y:S02]  /*09c0*/  IMAD.MOV.U32 R116, RZ, RZ, -0x1 ;  /* 0xffffffffff747424 */ /* 0x000fe400078e00ff */
[----:B------:R-:W-:Y:S01]  /*09d0*/  IMAD.MOV.U32 R113, RZ, RZ, -0x1 ;  /* 0xffffffffff717424 */ /* 0x000fe200078e00ff */
[----:B------:R-:W-:-:S13]  /*09e0*/  ISETP.GE.U32.AND.EX P0, PT, R17, UR5, PT, P0 ;  /* 0x0000000511007c0c */ /* 0x000fda000bf06100 */
[----:B------:R-:W-:Y:S05]  /*09f0*/  @P0 BRA `(.L_x_8) ;  /* 0x0000000400280947 */ /* 0x000fea0003800000 */
[----:B------:R-:W0:Y:S01]  /*0a00*/  LDC.64 R24, c[0x0][0x628] ;  /* 0x00018a00ff187b82 */ /* 0x000e220000000a00 */
[----:B------:R-:W-:Y:S02]  /*0a10*/  IMAD.MOV.U32 R8, RZ, RZ, R16 ;  /* 0x000000ffff087224 */ /* 0x000fe400078e0010 */
[----:B------:R-:W-:-:S05]  /*0a20*/  IMAD.MOV.U32 R9, RZ, RZ, R17 ;  /* 0x000000ffff097224 */ /* 0x000fca00078e0011 */
[----:B------:R-:W1:Y:S08]  /*0a30*/  LDC R0, c[0x0][0x630] ;  /* 0x00018c00ff007b82 */ /* 0x000e700000000800 */
[----:B------:R-:W2:Y:S01]  /*0a40*/  LDC.64 R26, c[0x0][0x620] ;  /* 0x00018800ff1a7b82 */ /* 0x000ea20000000a00 */
[----:B0-----:R-:W-:-:S04]  /*0a50*/  ISETP.NE.U32.AND P0, PT, R24, RZ, PT ;  /* 0x000000ff1800720c */ /* 0x001fc80003f05070 */
[----:B------:R-:W-:-:S13]  /*0a60*/  ISETP.NE.AND.EX P0, PT, R25, RZ, PT, P0 ;  /* 0x000000ff1900720c */ /* 0x000fda0003f05300 */
[----:B-12---:R-:W-:Y:S05]  /*0a70*/  @!P0 BRA `(.L_x_9) ;  /* 0x0000000000288947 */ /* 0x006fea0003800000 */
[----:B------:R-:W0:Y:S02]  /*0a80*/  LDC R13, c[0x0][0x634] ;  /* 0x00018d00ff0d7b82 */ /* 0x000e240000000800 */
[----:B0-----:R-:W-:-:S05]  /*0a90*/  IADD3 R13, P0, R16, R13, RZ ;  /* 0x0000000d100d7210 */ /* 0x001fca0007f1e0ff */
[----:B------:R-:W-:-:S04]  /*0aa0*/  IMAD.X R15, RZ, RZ, R17, P0 ;  /* 0x000000ffff0f7224 */ /* 0x000fc800000e0611 */
[----:B------:R-:W-:-:S04]  /*0ab0*/  IMAD.WIDE.U32 R8, R15, R24, RZ ;  /* 0x000000180f087225 */ /* 0x000fc800078e00ff */
[----:B------:R-:W-:-:S04]  /*0ac0*/  IMAD.WIDE.U32 R10, P0, R13, R25, R8 ;  /* 0x000000190d0a7225 */ /* 0x000fc80007800008 */
[----:B------:R-:W-:-:S04]  /*0ad0*/  IMAD.WIDE.U32 R8, R13, R24, RZ ;  /* 0x000000180d087225 */ /* 0x000fc800078e00ff */
[----:B------:R-:W-:Y:S01]  /*0ae0*/  IMAD.X R13, RZ, RZ, RZ, P0 ;  /* 0x000000ffff0d7224 */ /* 0x000fe200000e06ff */
[----:B------:R-:W-:Y:S01]  /*0af0*/  IADD3 RZ, P0, R9, R10, RZ ;  /* 0x0000000a09ff7210 */ /* 0x000fe20007f1e0ff */
[----:B------:R-:W-:-:S04]  /*0b00*/  IMAD.MOV.U32 R12, RZ, RZ, R11 ;  /* 0x000000ffff0c7224 */ /* 0x000fc800078e000b */
[----:B------:R-:W-:-:S08]  /*0b10*/  IMAD.WIDE.U32.X R8, R15, R25, R12, P0 ;  /* 0x000000190f087225 */ /* 0x000fd000000e040c */
.L_x_9:
[----:B------:R-:W0:Y:S01]  /*0b20*/  LDC.64 R24, c[0x0][0x640] ;  /* 0x00019000ff187b82 */ /* 0x000e220000000a00 */
[-CC-:B------:R-:W-:Y:S01]  /*0b30*/  SHF.R.U64 R113, R8, R0.reuse, R9.reuse ;  /* 0x0000000008717219 */ /* 0x180fe20000001209 */
[----:B------:R-:W-:Y:S01]  /*0b40*/  IMAD R30, R7, R21, R4 ;  /* 0x00000015071e7224 */ /* 0x000fe200078e0204 */
[----:B------:R-:W-:Y:S01]  /*0b50*/  SHF.R.U32.HI R0, RZ, R0, R9 ;  /* 0x00000000ff007219 */ /* 0x000fe20000011609 */
[----:B------:R-:W-:Y:S01]  /*0b60*/  IMAD.MOV.U32 R21, RZ, RZ, 0x1 ;  /* 0x00000001ff157424 */ /* 0x000fe200078e00ff */
[----:B------:R-:W-:-:S03]  /*0b70*/  IADD3 R5, P0, RZ, -R113, RZ ;  /* 0x80000071ff057210 */ /* 0x000fc60007f1e0ff */
[----:B------:R-:W1:Y:S02]  /*0b80*/  LDC R6, c[0x0][0x618] ;  /* 0x00018600ff067b82 */ /* 0x000e640000000800 */
[----:B------:R-:W-:-:S04]  /*0b90*/  IMAD.X R9, RZ, RZ, ~R0, P0 ;  /* 0x000000ffff097224 */ /* 0x000fc800000e0e00 */
[-C--:B------:R-:W-:Y:S02]  /*0ba0*/  IMAD R0, R9, R26.reuse, RZ ;  /* 0x0000001a09007224 */ /* 0x080fe400078e02ff */
[----:B------:R-:W2:Y:S01]  /*0bb0*/  LDC R11, c[0x0][0x608] ;  /* 0x00018200ff0b7b82 */ /* 0x000ea20000000800 */
[----:B------:R-:W-:-:S04]  /*0bc0*/  IMAD.WIDE.U32 R8, R5, R26, R16 ;  /* 0x0000001a05087225 */ /* 0x000fc800078e0010 */
[----:B------:R-:W-:-:S03]  /*0bd0*/  IMAD R5, R5, R27, R0 ;  /* 0x0000001b05057224 */ /* 0x000fc600078e0200 */
[----:B------:R-:W3:Y:S01]  /*0be0*/  LDC R12, c[0x0][0x658] ;  /* 0x00019600ff0c7b82 */ /* 0x000ee20000000800 */
[----:B0-----:R-:W-:Y:S01]  /*0bf0*/  ISETP.NE.U32.AND P0, PT, R24, RZ, PT ;  /* 0x000000ff1800720c */ /* 0x001fe20003f05070 */
[----:B------:R-:W-:Y:S02]  /*0c00*/  IMAD.IADD R5, R9, 0x1, R5 ;  /* 0x0000000109057824 */ /* 0x000fe400078e0205 */
[----:B------:R-:W-:Y:S01]  /*0c10*/  IMAD.MOV.U32 R9, RZ, RZ, -0x1 ;  /* 0xffffffffff097424 */ /* 0x000fe200078e00ff */
[----:B------:R-:W-:-:S03]  /*0c20*/  ISETP.NE.AND.EX P0, PT, R25, RZ, PT, P0 ;  /* 0x000000ff1900720c */ /* 0x000fc60003f05300 */
[----:B------:R-:W0:Y:S01]  /*0c30*/  LDC R15, c[0x0][0x600] ;  /* 0x00018000ff0f7b82 */ /* 0x000e220000000800 */
[-CC-:B-1----:R-:W-:Y:S02]  /*0c40*/  SHF.R.U64 R13, R8, R6.reuse, R5.reuse ;  /* 0x00000006080d7219 */ /* 0x182fe40000001205 */
[----:B------:R-:W-:-:S05]  /*0c50*/  SHF.R.U32.HI R0, RZ, R6, R5 ;  /* 0x00000006ff007219 */ /* 0x000fca0000011605 */
[----:B------:R-:W1:Y:S01]  /*0c60*/  LDC R14, c[0x0][0x648] ;  /* 0x00019200ff0e7b82 */ /* 0x000e620000000800 */
[-CC-:B--2---:R-:W-:Y:S02]  /*0c70*/  SHF.R.U64 R27, R13, R11.reuse, R0.reuse ;  /* 0x0000000b0d1b7219 */ /* 0x184fe40000001200 */
[----:B------:R-:W-:-:S05]  /*0c80*/  SHF.R.U32.HI R5, RZ, R11, R0 ;  /* 0x0000000bff057219 */ /* 0x000fca0000011600 */
[----:B------:R-:W2:Y:S01]  /*0c90*/  LDC R20, c[0x0][0x638] ;  /* 0x00018e00ff147b82 */ /* 0x000ea20000000800 */
[-CC-:B---3--:R-:W-:Y:S02]  /*0ca0*/  SHF.R.U64 R28, R27, R12.reuse, R5.reuse ;  /* 0x0000000c1b1c7219 */ /* 0x188fe40000001205 */
[-C--:B------:R-:W-:Y:S02]  /*0cb0*/  SHF.L.U32 R0, R9, R12.reuse, RZ ;  /* 0x0000000c09007219 */ /* 0x080fe400000006ff */
[----:B------:R-:W-:Y:S01]  /*0cc0*/  SHF.R.U32.HI R5, RZ, R12, R5 ;  /* 0x0000000cff057219 */ /* 0x000fe20000011605 */
[----:B------:R-:W-:Y:S01]  /*0cd0*/  IMAD.MOV.U32 R4, RZ, RZ, R28 ;  /* 0x000000ffff047224 */ /* 0x000fe200078e001c */
[----:B------:R-:W-:Y:S01]  /*0ce0*/  LOP3.LUT R10, RZ, R0, RZ, 0x33, !PT ;  /* 0x00000000ff0a7212 */ /* 0x000fe200078e33ff */
[----:B------:R-:W3:Y:S01]  /*0cf0*/  LDC R26, c[0x0][0x610] ;  /* 0x00018400ff1a7b82 */ /* 0x000ee20000000800 */
[----:B------:R-:W-:Y:S05]  /*0d00*/  @!P0 BRA `(.L_x_10) ;  /* 0x0000000000288947 */ /* 0x000fea0003800000 */
[----:B------:R-:W4:Y:S02]  /*0d10*/  LDC R9, c[0x0][0x64c] ;  /* 0x00019300ff097b82 */ /* 0x000f240000000800 */
[----:B----4-:R-:W-:-:S05]  /*0d20*/  IADD3 R9, P0, R28, R9, RZ ;  /* 0x000000091c097210 */ /* 0x010fca0007f1e0ff */
        /* <DEDUP_REMOVED lines=8> */
.L_x_10:
[----:B-1----:R-:W-:Y:S01]  /*0db0*/  SHF.R.U64 R4, R4, R14, R5 ;  /* 0x0000000e04047219 */ /* 0x002fe20000001205 */
[----:B0-----:R-:W-:Y:S01]  /*0dc0*/  VIADD R6, R15, 0xffffffff ;  /* 0xffffffff0f067836 */ /* 0x001fe20000000000 */
[----:B------:R-:W-:Y:S02]  /*0dd0*/  SHF.L.U32 R0, R21, R12, RZ ;  /* 0x0000000c15007219 */ /* 0x000fe400000006ff */
[----:B------:R-:W-:Y:S01]  /*0de0*/  LOP3.LUT R5, R27, R10, RZ, 0xc0, !PT ;  /* 0x0000000a1b057212 */ /* 0x000fe200078ec0ff */
[----:B------:R-:W-:Y:S01]  /*0df0*/  IMAD.MOV R7, RZ, RZ, -R4 ;  /* 0x000000ffff077224 */ /* 0x000fe200078e0a04 */
[----:B------:R-:W-:Y:S02]  /*0e00*/  SEL R3, R3, R30, !P1 ;  /* 0x0000001e03037207 */ /* 0x000fe40004800000 */
[----:B------:R-:W-:Y:S01]  /*0e10*/  LOP3.LUT R6, R13, R6, RZ, 0xc0, !PT ;  /* 0x000000060d067212 */ /* 0x000fe200078ec0ff */
[----:B------:R-:W-:Y:S02]  /*0e20*/  IMAD R4, R0, R4, R5 ;  /* 0x0000000400047224 */ /* 0x000fe400078e0205 */
[----:B--2---:R-:W-:-:S02]  /*0e30*/  IMAD R0, R7, R20, R28 ;  /* 0x0000001407007224 */ /* 0x004fc400078e021c */
[----:B---3--:R-:W-:Y:S02]  /*0e40*/  IMAD R3, R4, R26, R3 ;  /* 0x0000001a04037224 */ /* 0x008fe400078e0203 */
[----:B------:R-:W-:Y:S02]  /*0e50*/  IMAD.MOV.U32 R5, RZ, RZ, 0x1 ;  /* 0x00000001ff057424 */ /* 0x000fe400078e00ff */
[----:B------:R-:W-:-:S03]  /*0e60*/  IMAD R4, R0, R15, R6 ;  /* 0x0000000f00047224 */ /* 0x000fc600078e0206 */
[----:B------:R-:W-:Y:S02]  /*0e70*/  PRMT R0, R5, 0x7610, R0 ;  /* 0x0000761005007816 */ /* 0x000fe40000000000 */
[----:B------:R-:W-:Y:S02]  /*0e80*/  SEL R116, R4, R3, !P1 ;  /* 0x0000000304747207 */ /* 0x000fe40004800000 */
[----:B------:R-:W-:-:S07]  /*0e90*/  SEL R115, R3, R4, !P1 ;  /* 0x0000000403737207 */ /* 0x000fce0004800000 */
.L_x_8:
[----:B------:R-:W-:-:S08]  /*0ea0*/  NOP ;  /* 0x0000000000007918 */ /* 0x000fd00000000000 */
[----:B------:R-:W0:Y:S02]  /*0eb0*/  USETMAXREG.TRY_ALLOC.CTAPOOL UP0, 0xe8 ;  /* 0x000000e8000079c8 */ /* 0x000e240008000600 */
[----:B0-----:R-:W-:-:S13]  /*0ec0*/  PLOP3.LUT P0, PT, PT, PT, UP0, 0x80, 0x0 ;  /* 0x000000000000781c */ /* 0x001fda0003f0f008 */
[----:B------:R-:W-:Y:S05]  /*0ed0*/  @!P0 BRA `(.L_x_8) ;  /* 0xfffffffc00f08947 */ /* 0x000fea000383ffff */
[----:B------:R-:W-:Y:S01]  /*0ee0*/  ULDC.64 UR4, c[0x0][0x598] ;  /* 0x0001660000047ab9 */ /* 0x000fe20000000a00 */
[----:B------:R-:W-:Y:S01]  /*0ef0*/  ULDC.64 UR46, c[0x0][0x208] ;  /* 0x00008200002e7ab9 */ /* 0x000fe20000000a00 */
[----:B------:R-:W-:-:S04]  /*0f00*/  ISETP.NE.U32.AND P0, PT, RZ, UR4, PT ;  /* 0x00000004ff007c0c */ /* 0x000fc8000bf05070 */
[----:B------:R-:W-:-:S13]  /*0f10*/  ISETP.NE.AND.EX P0, PT, RZ, UR5, PT, P0 ;  /* 0x00000005ff007c0c */ /* 0x000fda000bf05300 */
[----:B------:R-:W-:Y:S05]  /*0f20*/  @!P0 BRA `(.L_x_11) ;  /* 0x00000000001c8947 */ /* 0x000fea0003800000 */
[----:B------:R-:W0:Y:S02]  /*0f30*/  LDC.64 R4, c[0x0][0x598] ;  /* 0x00016600ff047b82 */ /* 0x000e240000000a00 */
[----:B0-----:R-:W2:Y:S02]  /*0f40*/  LDG.E.64 R4, desc[UR46][R4.64] ;  /* 0x0000002e04047981 */ /* 0x001ea4000c1e1b00 */
[----:B--2---:R-:W-:-:S04]  /*0f50*/  ISETP.NE.U32.AND P0, PT, R4, RZ, PT ;  /* 0x000000ff0400720c */ /* 0x004fc80003f05070 */
[----:B------:R-:W-:-:S13]  /*0f60*/  ISETP.NE.AND.EX P0, PT, R5, RZ, PT, P0 ;  /* 0x000000ff0500720c */ /* 0x000fda0003f05300 */
[----:B------:R-:W-:Y:S05]  /*0f70*/  @!P0 BRA `(.L_x_11) ;  /* 0x0000000000088947 */ /* 0x000fea0003800000 */
[----:B------:R0:W5:Y:S01]  /*0f80*/  LD.E R112, desc[UR46][R4.64] ;  /* 0x0000002e04707980 */ /* 0x000162000c101900 */
[----:B------:R-:W-:Y:S05]  /*0f90*/  BRA `(.L_x_12) ;  /* 0x0000000000247947 */ /* 0x000fea0003800000 */
.L_x_11:
[----:B------:R-:W-:Y:S02]  /*0fa0*/  ULDC.64 UR4, c[0x0][0x588] ;  /* 0x0001620000047ab9 */ /* 0x000fe40000000a00 */
[----:B------:R-:W-:-:S04]  /*0fb0*/  ISETP.NE.U32.AND P0, PT, RZ, UR4, PT ;  /* 0x00000004ff007c0c */ /* 0x000fc8000bf05070 */
[----:B------:R-:W-:-:S13]  /*0fc0*/  ISETP.NE.AND.EX P0, PT, RZ, UR5, PT, P0 ;  /* 0x00000005ff007c0c */ /* 0x000fda000bf05300 */
[----:B------:R-:W-:Y:S05]  /*0fd0*/  @!P0 BRA `(.L_x_13) ;  /* 0x00000000000c8947 */ /* 0x000fea0003800000 */
[----:B------:R-:W0:Y:S02]  /*0fe0*/  LDC.64 R4, c[0x0][0x588] ;  /* 0x00016200ff047b82 */ /* 0x000e240000000a00 */
[----:B0-----:R1:W5:Y:S01]  /*0ff0*/  LDG.E R112, desc[UR46][R4.64] ;  /* 0x0000002e04707981 */ /* 0x001362000c1e1900 */
[----:B------:R-:W-:Y:S05]  /*1000*/  BRA `(.L_x_12) ;  /* 0x0000000000087947 */ /* 0x000fea0003800000 */
.L_x_13:
[----:B------:R-:W-:Y:S02]  /*1010*/  ULDC UR4, c[0x0][0x580] ;  /* 0x0001600000047ab9 */ /* 0x000fe40000000800 */
[----:B------:R-:W-:-:S07]  /*1020*/  IMAD.U32 R112, RZ, RZ, UR4 ;  /* 0x00000004ff707e24 */ /* 0x000fce000f8e00ff */
.L_x_12:
[----:B------:R-:W-:Y:S02]  /*1030*/  ULDC.64 UR4, c[0x0][0x5a0] ;  /* 0x0001680000047ab9 */ /* 0x000fe40000000a00 */
[----:B------:R-:W-:-:S04]  /*1040*/  ISETP.NE.U32.AND P0, PT, RZ, UR4, PT ;  /* 0x00000004ff007c0c */ /* 0x000fc8000bf05070 */
[----:B------:R-:W-:-:S13]  /*1050*/  ISETP.NE.AND.EX P0, PT, RZ, UR5, PT, P0 ;  /* 0x00000005ff007c0c */ /* 0x000fda000bf05300 */
[----:B------:R-:W-:Y:S05]  /*1060*/  @!P0 BRA `(.L_x_14) ;  /* 0x00000000001c8947 */ /* 0x000fea0003800000 */
[----:B01----:R-:W0:Y:S02]  /*1070*/  LDC.64 R4, c[0x0][0x5a0] ;  /* 0x00016800ff047b82 */ /* 0x003e240000000a00 */
[----:B0-----:R-:W2:Y:S02]  /*1080*/  LDG.E.64 R4, desc[UR46][R4.64] ;  /* 0x0000002e04047981 */ /* 0x001ea4000c1e1b00 */
[----:B--2---:R-:W-:-:S04]  /*1090*/  ISETP.NE.U32.AND P0, PT, R4, RZ, PT ;  /* 0x000000ff0400720c */ /* 0x004fc80003f05070 */
[----:B------:R-:W-:-:S13]  /*10a0*/  ISETP.NE.AND.EX P0, PT, R5, RZ, PT, P0 ;  /* 0x000000ff0500720c */ /* 0x000fda0003f05300 */
[----:B------:R-:W-:Y:S05]  /*10b0*/  @!P0 BRA `(.L_x_14) ;  /* 0x0000000000088947 */ /* 0x000fea0003800000 */
[----:B------:R0:W5:Y:S01]  /*10c0*/  LD.E R114, desc[UR46][R4.64] ;  /* 0x0000002e04727980 */ /* 0x000162000c101900 */
[----:B------:R-:W-:Y:S05]  /*10d0*/  BRA `(.L_x_15) ;  /* 0x0000000000247947 */ /* 0x000fea0003800000 */
.L_x_14:
[----:B------:R-:W-:Y:S02]  /*10e0*/  ULDC.64 UR4, c[0x0][0x590] ;  /* 0x0001640000047ab9 */ /* 0x000fe40000000a00 */
[----:B------:R-:W-:-:S04]  /*10f0*/  ISETP.NE.U32.AND P0, PT, RZ, UR4, PT ;  /* 0x00000004ff007c0c */ /* 0x000fc8000bf05070 */
[----:B------:R-:W-:-:S13]  /*1100*/  ISETP.NE.AND.EX P0, PT, RZ, UR5, PT, P0 ;  /* 0x00000005ff007c0c */ /* 0x000fda000bf05300 */
[----:B------:R-:W-:Y:S05]  /*1110*/  @!P0 BRA `(.L_x_16) ;  /* 0x00000000000c8947 */ /* 0x000fea0003800000 */
[----:B01----:R-:W0:Y:S02]  /*1120*/  LDC.64 R4, c[0x0][0x590] ;  /* 0x00016400ff047b82 */ /* 0x003e240000000a00 */
[----:B0-----:R1:W5:Y:S01]  /*1130*/  LDG.E R114, desc[UR46][R4.64] ;  /* 0x0000002e04727981 */ /* 0x001362000c1e1900 */
[----:B------:R-:W-:Y:S05]  /*1140*/  BRA `(.L_x_15) ;  /* 0x0000000000087947 */ /* 0x000fea0003800000 */
.L_x_16:
[----:B------:R-:W-:Y:S02]  /*1150*/  ULDC UR4, c[0x0][0x584] ;  /* 0x0001610000047ab9 */ /* 0x000fe40000000800 */
[----:B------:R-:W-:-:S07]  /*1160*/  IMAD.U32 R114, RZ, RZ, UR4 ;  /* 0x00000004ff727e24 */ /* 0x000fce000f8e00ff */
.L_x_15:
[----:B------:R-:W-:-:S13]  /*1170*/  LOP3.LUT P0, RZ, R0, 0xff, RZ, 0xc0, !PT ;  /* 0x000000ff00ff7812 */ /* 0x000fda000780c0ff */
[----:B------:R-:W-:Y:S05]  /*1180*/  @!P0 EXIT ;  /* 0x000000000000894d */ /* 0x000fea0003800000 */
[----:B------:R-:W-:Y:S01]  /*1190*/  ULDC UR4, c[0x0][0x28c] ;  /* 0x0000a30000047ab9 */ /* 0x000fe20000000800 */
[----:B------:R-:W-:Y:S01]  /*11a0*/  LOP3.LUT R118, R19, 0x1, RZ, 0xfc, !PT ;  /* 0x0000000113767812 */ /* 0x000fe200078efcff */
[----:B------:R-:W-:Y:S01]  /*11b0*/  UIADD3 UR4, UR4, 0x3f, URZ ;  /* 0x0000003f04047890 */ /* 0x000fe2000fffe03f */
[----:B------:R-:W-:Y:S01]  /*11c0*/  UMOV UR36, URZ ;  /* 0x0000003f00247c82 */ /* 0x000fe20008000000 */
[----:B------:R-:W-:Y:S02]  /*11d0*/  UMOV UR37, URZ ;  /* 0x0000003f00257c82 */ /* 0x000fe40008000000 */
[----:B------:R-:W-:-:S04]  /*11e0*/  USHF.R.S32.HI UR5, URZ, 0x1f, UR4 ;  /* 0x0000001f3f057899 */ /* 0x000fc80008011404 */
[----:B------:R-:W-:-:S04]  /*11f0*/  ULEA.HI UR5, UR5, UR4, URZ, 0x6 ;  /* 0x0000000405057291 */ /* 0x000fc8000f8f303f */
[----:B------:R-:W-:-:S12]  /*1200*/  USHF.R.S32.HI UR38, URZ, 0x6, UR5 ;  /* 0x000000063f267899 */ /* 0x000fd80008011405 */
.L_x_210:
[----:B------:R-:W-:Y:S01]  /*1210*/  LOP3.LUT R0, R18, 0x80, RZ, 0xc0, !PT ;  /* 0x0000008012007812 */ /* 0x000fe200078ec0ff */
[----:B--2---:R-:W2:Y:S01]  /*1220*/  S2UR UR6, SR_CgaCtaId ;  /* 0x00000000000679c3 */ /* 0x004ea20000008800 */
[----:B------:R-:W-:Y:S02]  /*1230*/  UMOV UR39, 0x400 ;  /* 0x0000040000277882 */ /* 0x000fe40000000000 */
[----:B------:R-:W-:-:S06]  /*1240*/  SHF.R.U32.HI R0, RZ, 0x7, R0 ;  /* 0x00000007ff007819 */ /* 0x000fcc0000011600 */
[----:B---3--:R-:W3:Y:S01]  /*1250*/  SHFL.IDX PT, R0, R0, RZ, 0x1f ;  /* 0x00001fff00007589 */ /* 0x008ee200000e0000 */
[----:B--2---:R-:W-:Y:S01]  /*1260*/  ULEA UR39, UR6, UR39, 0x18 ;  /* 0x0000002706277291 */ /* 0x004fe2000f8ec03f */
[----:B---3--:R-:W-:-:S13]  /*1270*/  R2UR UR4, R0 ;  /* 0x00000000000472ca */ /* 0x008fda00000e0000 */
[----:B------:R-:W-:-:S04]  /*1280*/  ULEA.HI UR5, UR4, UR4, URZ, 0x1 ;  /* 0x0000000404057291 */ /* 0x000fc8000f8f083f */
[----:B------:R-:W-:-:S04]  /*1290*/  ULOP3.LUT UR5, UR5, 0x7fffe, URZ, 0xc0, !UPT ;  /* 0x0007fffe05057892 */ /* 0x000fc8000f8ec03f */
[----:B------:R-:W-:-:S03]  /*12a0*/  UIADD3 UR5, UR4, -UR5, URZ ;  /* 0x8000000504057290 */ /* 0x000fc6000fffe03f */
[----:B------:R-:W-:Y:S01]  /*12b0*/  ULDC UR4, c[0x0][0x28c] ;  /* 0x0000a30000047ab9 */ /* 0x000fe20000000800 */
[----:B------:R-:W-:Y:S01]  /*12c0*/  ULEA UR5, UR5, UR39, 0xd ;  /* 0x0000002705057291 */ /* 0x000fe2000f8e683f */
[----:B------:R-:W-:-:S03]  /*12d0*/  ISETP.LT.AND P0, PT, RZ, UR4, PT ;  /* 0x00000004ff007c0c */ /* 0x000fc6000bf01270 */
[----:B------:R-:W-:-:S04]  /*12e0*/  UIADD3 UR5, UR5, 0x100, URZ ;  /* 0x0000010005057890 */ /* 0x000fc8000fffe03f */
[----:B------:R-:W-:-:S04]  /*12f0*/  USHF.R.U32.HI UR5, URZ, 0x4, UR5 ;  /* 0x000000043f057899 */ /* 0x000fc80008011605 */
[----:B------:R-:W-:Y:S02]  /*1300*/  ULOP3.LUT UR40, UR5, 0x3fff, URZ, 0xc0, !UPT ;  /* 0x00003fff05287892 */ /* 0x000fe4000f8ec03f */
[----:B-1--45:R-:W-:Y:S10]  /*1310*/  @P0 BRA `(.L_x_17) ;  /* 0x0000000000400947 */ /* 0x032ff40003800000 */
[----:B------:R-:W-:Y:S01]  /*1320*/  MOV R0, 0x0 ;  /* 0x0000000000007802 */ /* 0x000fe20000000f00 */
[----:B------:R-:W-:Y:S01]  /*1330*/  ULDC.64 UR4, c[0x4][0x68] ;  /* 0x01001a0000047ab9 */ /* 0x000fe20000000a00 */
[----:B------:R-:W-:Y:S01]  /*1340*/  ULDC.64 UR6, c[0x4][0x8] ;  /* 0x0100020000067ab9 */ /* 0x000fe20000000a00 */
[----:B01----:R-:W-:Y:S01]  /*1350*/  IMAD.U32 R4, RZ, RZ, UR4 ;  /* 0x00000004ff047e24 */ /* 0x003fe2000f8e00ff */
[----:B------:R0:W1:Y:S01]  /*1360*/  LDC.64 R14, c[0x4][R0] ;  /* 0x01000000000e7b82 */ /* 0x0000620000000a00 */
[----:B------:R-:W-:Y:S01]  /*1370*/  IMAD.U32 R5, RZ, RZ, UR5 ;  /* 0x00000005ff057e24 */ /* 0x000fe2000f8e00ff */
[----:B------:R-:W-:Y:S01]  /*1380*/  ULDC.64 UR4, c[0x4][0x70] ;  /* 0x01001c0000047ab9 */ /* 0x000fe20000000a00 */
[----:B------:R-:W-:Y:S02]  /*1390*/  IMAD.U32 R10, RZ, RZ, UR6 ;  /* 0x00000006ff0a7e24 */ /* 0x000fe4000f8e00ff */
[----:B------:R-:W-:Y:S02]  /*13a0*/  IMAD.U32 R6, RZ, RZ, UR4 ;  /* 0x00000004ff067e24 */ /* 0x000fe4000f8e00ff */
[----:B------:R-:W-:-:S02]  /*13b0*/  IMAD.U32 R7, RZ, RZ, UR5 ;  /* 0x00000005ff077e24 */ /* 0x000fc4000f8e00ff */
[----:B------:R-:W-:Y:S02]  /*13c0*/  IMAD.U32 R11, RZ, RZ, UR7 ;  /* 0x00000007ff0b7e24 */ /* 0x000fe4000f8e00ff */
[----:B------:R-:W-:Y:S02]  /*13d0*/  IMAD.MOV.U32 R8, RZ, RZ, 0x1e1 ;  /* 0x000001e1ff087424 */ /* 0x000fe400078e00ff */
[----:B------:R-:W-:Y:S02]  /*13e0*/  IMAD.MOV.U32 R12, RZ, RZ, 0x1 ;  /* 0x00000001ff0c7424 */ /* 0x000fe400078e00ff */
[----:B0-----:R-:W-:-:S07]  /*13f0*/  IMAD.MOV.U32 R13, RZ, RZ, RZ ;  /* 0x000000ffff0d7224 */ /* 0x001fce00078e00ff */
[----:B------:R-:W-:-:S07]  /*1400*/  LEPC R20, `(.L_x_17) ;  /* 0x000000001014794e */ /* 0x000fce0000000000 */
[----:B-1---5:R-:W-:Y:S05]  /*1410*/  CALL.ABS.NOINC R14 ;  /* 0x000000000e007343 */ /* 0x022fea0003c00000 */
.L_x_17:
[----:B------:R-:W-:-:S13]  /*1420*/  ISETP.NE.AND P0, PT, R118, 0x3, PT ;  /* 0x000000037600780c */ /* 0x000fda0003f05270 */
[----:B------:R-:W-:Y:S05]  /*1430*/  @!P0 BRA `(.L_x_18) ;  /* 0x0000000000048947 */ /* 0x000fea0003800000 */
[----:B------:R-:W-:Y:S01]  /*1440*/  BPT.TRAP 0x1 ;  /* 0x000000040000795c */ /* 0x000fe20000300000 */
.L_x_18:
[----:B------:R-:W-:Y:S02]  /*1450*/  IMAD.U32 R3, RZ, RZ, UR37 ;  /* 0x00000025ff037e24 */ /* 0x000fe4000f8e00ff */
[----:B------:R-:W-:-:S03]  /*1460*/  IMAD.U32 R0, RZ, RZ, UR36 ;  /* 0x00000024ff007e24 */ /* 0x000fc6000f8e00ff */
[----:B------:R-:W-:Y:S02]  /*1470*/  LEA R3, R3, UR39, 0x3 ;  /* 0x0000002703037c11 */ /* 0x000fe4000f8e18ff */
[----:B------:R-:W-:-:S04]  /*1480*/  SHF.L.U32 R0, R0, 0x1f, RZ ;  /* 0x0000001f00007819 */ /* 0x000fc800000006ff */
[----:B------:R2:W3:Y:S01]  /*1490*/  SYNCS.PHASECHK.TRANS64.TRYWAIT P1, [R3+URZ], R0 ;  /* 0x00000000030075a7 */ /* 0x0004e2000802017f */
[----:B------:R-:W-:Y:S05]  /*14a0*/  @!P0 BRA `(.L_x_19) ;  /* 0x0000000000048947 */ /* 0x000fea0003800000 */
[----:B------:R-:W-:Y:S01]  /*14b0*/  BPT.TRAP 0x1 ;  /* 0x000000040000795c */ /* 0x000fe20000300000 */
.L_x_19:
[----:B---3--:R-:W-:Y:S05]  /*14c0*/  @P1 BRA `(.L_x_20) ;  /* 0x0000000000081947 */ /* 0x008fea0003800000 */
[----:B------:R-:W3:Y:S02]  /*14d0*/  SYNCS.PHASECHK.TRANS64.TRYWAIT P1, [R3+URZ], R0 ;  /* 0x00000000030075a7 */ /* 0x000ee4000802017f */
[----:B---3--:R-:W-:Y:S05]  /*14e0*/  @!P1 BRA `(.L_x_21) ;  /* 0x000000a000a09947 */ /* 0x008fea0003800000 */
.L_x_20:
[----:B------:R-:W-:-:S04]  /*14f0*/  UISETP.LT.AND UP0, UPT, UR38, 0x1, UPT ;  /* 0x000000012600788c */ /* 0x000fc8000bf01270 */
[----:B------:R-:W-:-:S06]  /*1500*/  USEL UR4, UR38, 0x1, UP0 ;  /* 0x0000000126047887 */ /* 0x000fcc0008000000 */
[----:B--23--:R-:W-:Y:S01]  /*1510*/  IMAD.U32 R0, RZ, RZ, UR4 ;  /* 0x00000004ff007e24 */ /* 0x00cfe2000f8e00ff */
[----:B------:R-:W-:Y:S05]  /*1520*/  WARPSYNC.ALL ;  /* 0x0000000000007948 */ /* 0x000fea0003800000 */
[----:B------:R-:W-:-:S04]  /*1530*/  IADD3 R0, -R0, UR38, RZ ;  /* 0x0000002600007c10 */ /* 0x000fc8000fffe1ff */
[----:B------:R-:W-:Y:S01]  /*1540*/  ISETP.GE.AND P1, PT, R0, 0x1, PT ;  /* 0x000000010000780c */ /* 0x000fe20003f26270 */
[----:B------:R-:W-:Y:S01]  /*1550*/  UIADD3 UR5, UR39, 0x14100, URZ ;  /* 0x0001410027057890 */ /* 0x000fe2000fffe03f */
[----:B------:R-:W-:Y:S01]  /*1560*/  WARPGROUP.ARRIVE ;  /* 0x00000000000079c5 */ /* 0x000fe20000000000 */
[----:B------:R-:W-:Y:S02]  /*1570*/  ULOP3.LUT UR4, UR40, 0x10000, URZ, 0xfc, !UPT ;  /* 0x0001000028047892 */ /* 0x000fe4000f8efc3f */
[----:B------:R-:W-:Y:S02]  /*1580*/  USHF.R.U32.HI UR5, URZ, 0x4, UR5 ;  /* 0x000000043f057899 */ /* 0x000fe40008011605 */
[----:B------:R-:W-:Y:S02]  /*1590*/  ULEA UR44, UR37, UR4, 0xa ;  /* 0x00000004252c7291 */ /* 0x000fe4000f8e503f */
[----:B------:R-:W-:Y:S01]  /*15a0*/  ULOP3.LUT UR5, UR5, 0x3fff, URZ, 0xc0, !UPT ;  /* 0x00003fff05057892 */ /* 0x000fe2000f8ec03f */
[----:B------:R-:W-:Y:S01]  /*15b0*/  UMOV UR9, 0x40000040 ;  /* 0x4000004000097882 */ /* 0x000fe20000000000 */
[----:B------:R-:W-:-:S02]  /*15c0*/  UMOV UR11, 0x40000040 ;  /* 0x40000040000b7882 */ /* 0x000fc40000000000 */
[----:B------:R-:W-:Y:S01]  /*15d0*/  ULOP3.LUT UR5, UR5, 0x10000, URZ, 0xfc, !UPT ;  /* 0x0001000005057892 */ /* 0x000fe2000f8efc3f */
[----:B------:R-:W-:Y:S01]  /*15e0*/  UMOV UR8, UR44 ;  /* 0x0000002c00087c82 */ /* 0x000fe20008000000 */
[----:B------:R-:W-:Y:S02]  /*15f0*/  UMOV UR13, UR9 ;  /* 0x00000009000d7c82 */ /* 0x000fe40008000000 */
[----:B------:R-:W-:Y:S01]  /*1600*/  UIMAD UR6, UR37, 0x580, UR5 ;  /* 0x00000580250678a4 */ /* 0x000fe2000f8e0205 */
[----:B------:R-:W-:Y:S01]  /*1610*/  UMOV UR12, UR8 ;  /* 0x00000008000c7c82 */ /* 0x000fe20008000000 */
[----:B------:R-:W-:Y:S02]  /*1620*/  UMOV UR15, 0x40000040 ;  /* 0x40000040000f7882 */ /* 0x000fe40000000000 */
[----:B------:R-:W-:Y:S02]  /*1630*/  UIADD3 UR7, UR6, 0x80, URZ ;  /* 0x0000008006077890 */ /* 0x000fe4000fffe03f */
[----:B------:R-:W-:-:S02]  /*1640*/  UIADD3 UR14, UR6, 0x100, URZ ;  /* 0x00000100060e7890 */ /* 0x000fc4000fffe03f */
[----:B------:R-:W-:Y:S01]  /*1650*/  UMOV UR10, UR6 ;  /* 0x00000006000a7c82 */ /* 0x000fe20008000000 */
[----:B------:R-:W-:Y:S01]  /*1660*/  UIADD3 UR18, UR6, 0x180, URZ ;  /* 0x0000018006127890 */ /* 0x000fe2000fffe03f */
[----:B------:R-:W-:Y:S01]  /*1670*/  HGMMA.64x16x16.F32 R104, gdesc[UR8], RZ, !UPT, gsb0 ;  /* 0x00200000086879f0 */ /* 0x000fe2000c0008ff */
[----:B------:R-:W-:Y:S01]  /*1680*/  UMOV UR10, UR7 ;  /* 0x00000007000a7c82 */ /* 0x000fe20008000000 */
[----:B------:R-:W-:Y:S01]  /*1690*/  UMOV UR11, 0x40000040 ;  /* 0x40000040000b7882 */ /* 0x000fe20000000000 */
[----:B------:R-:W-:Y:S01]  /*16a0*/  UMOV UR16, UR8 ;  /* 0x0000000800107c82 */ /* 0x000fe20008000000 */
[----:B------:R-:W-:Y:S01]  /*16b0*/  UMOV UR17, UR9 ;  /* 0x0000000900117c82 */ /* 0x000fe20008000000 */
[----:B------:R-:W-:Y:S01]  /*16c0*/  UMOV UR19, 0x40000040 ;  /* 0x4000004000137882 */ /* 0x000fe20000000000 */
[----:B------:R-:W-:Y:S01]  /*16d0*/  UIADD3 UR22, UR6, 0x200, URZ ;  /* 0x0000020006167890 */ /* 0x000fe2000fffe03f */
        /* <DEDUP_REMOVED lines=20> */
[----:B------:R-:W-:-:S02]  /*1820*/  WARPGROUP.DEPBAR.LE gsb0, 0x0 ;  /* 0x00008000000079c5 */ /* 0x000fc40000010000 */
[----:B------:R-:W-:-:S06]  /*1830*/  WARPGROUP.ARRIVE ;  /* 0x00000000000079c5 */ /* 0x000fcc0000000000 */
[----:B------:R-:W-:Y:S01]  /*1840*/  HGMMA.64x16x16.F32 R96, gdesc[UR8], RZ, !UPT, gsb0 ;  /* 0x00200000086079f0 */ /* 0x000fe2000c0008ff */
[----:B------:R-:W-:Y:S01]  /*1850*/  UIADD3 UR10, UR6, 0x480, URZ ;  /* 0x00000480060a7890 */ /* 0x000fe2000fffe03f */
[----:B------:R-:W-:Y:S01]  /*1860*/  UMOV UR11, 0x40000040 ;  /* 0x40000040000b7882 */ /* 0x000fe20000000000 */
[----:B------:R-:W-:Y:S02]  /*1870*/  WARPGROUP.DEPBAR.LE gsb0, 0x0 ;  /* 0x00008000000079c5 */ /* 0x000fe40000010000 */
        /* <DEDUP_REMOVED lines=37> */
[----:B------:R-:W-:Y:S01]  /*1ad0*/  UMOV UR10, UR7 ;  /* 0x00000007000a7c82 */ /* 0x000fe20008000000 */
[----:B------:R-:W-:Y:S01]  /*1ae0*/  UMOV UR11, 0x40000040 ;  /* 0x40000040000b7882 */ /* 0x000fe20000000000 */
[----:B------:R-:W-:Y:S01]  /*1af0*/  UIADD3 UR7, UR6, 0x82, URZ ;  /* 0x0000008206077890 */ /* 0x000fe2000fffe03f */
[----:B------:R-:W-:Y:S02]  /*1b00*/  WARPGROUP.DEPBAR.LE gsb0, 0x0 ;  /* 0x00008000000079c5 */ /* 0x000fe40000010000 */
[----:B------:R-:W-:-:S06]  /*1b10*/  WARPGROUP.ARRIVE ;  /* 0x00000000000079c5 */ /* 0x000fcc0000000000 */
[----:B------:R-:W-:Y:S01]  /*1b20*/  HGMMA.64x16x16.F32 R24, gdesc[UR8], RZ, !UPT, gsb0 ;  /* 0x00200000081879f0 */ /* 0x000fe2000c0008ff */
[----:B------:R-:W-:Y:S02]  /*1b30*/  UIADD3 UR8, UR44, 0x2, URZ ;  /* 0x000000022c087890 */ /* 0x000fe4000fffe03f */
[----:B------:R-:W-:Y:S01]  /*1b40*/  UIADD3 UR10, UR6, 0x2, URZ ;  /* 0x00000002060a7890 */ /* 0x000fe2000fffe03f */
[----:B------:R-:W-:Y:S01]  /*1b50*/  UMOV UR9, 0x40000040 ;  /* 0x4000004000097882 */ /* 0x000fe20000000000 */
[----:B------:R-:W-:Y:S01]  /*1b60*/  UMOV UR11, 0x40000040 ;  /* 0x40000040000b7882 */ /* 0x000fe20000000000 */
[----:B------:R-:W-:Y:S02]  /*1b70*/  UMOV UR13, UR9 ;  /* 0x00000009000d7c82 */ /* 0x000fe40008000000 */
[----:B------:R-:W-:Y:S01]  /*1b80*/  UMOV UR12, UR8 ;  /* 0x00000008000c7c82 */ /* 0x000fe20008000000 */
        /* <DEDUP_REMOVED lines=12> */
[----:B------:R-:W-:-:S02]  /*1c50*/  WARPGROUP.DEPBAR.LE gsb0, 0x0 ;  /* 0x00008000000079c5 */ /* 0x000fc40000010000 */
[----:B------:R-:W-:-:S06]  /*1c60*/  WARPGROUP.ARRIVE ;  /* 0x00000000000079c5 */ /* 0x000fcc0000000000 */
[----:B------:R-:W-:Y:S01]  /*1c70*/  HGMMA.64x16x16.F32 R104, gdesc[UR8], R104, gsb0 ;  /* 0x00200000086879f0 */ /* 0x000fe20008000868 */
[----:B------:R-:W-:Y:S01]  /*1c80*/  UMOV UR10, UR7 ;  /* 0x00000007000a7c82 */ /* 0x000fe20008000000 */
[----:B------:R-:W-:Y:S01]  /*1c90*/  UMOV UR11, 0x40000040 ;  /* 0x40000040000b7882 */ /* 0x000fe20000000000 */
[----:B------:R-:W-:Y:S01]  /*1ca0*/  UIADD3 UR7, UR6, 0x502, URZ ;  /* 0x0000050206077890 */ /* 0x000fe2000fffe03f */
[----:B------:R-:W-:Y:S02]  /*1cb0*/  WARPGROUP.DEPBAR.LE gsb0, 0x0 ;  /* 0x00008000000079c5 */ /* 0x000fe40000010000 */
[----:B------:R-:W-:-:S06]  /*1cc0*/  WARPGROUP.ARRIVE ;  /* 0x00000000000079c5 */ /* 0x000fcc0000000000 */
[----:B------:R-:W-:Y:S01]  /*1cd0*/  HGMMA.64x16x16.F32 R96, gdesc[UR8], R96, gsb0 ;  /* 0x00200000086079f0 */ /* 0x000fe20008000860 */
[----:B------:R-:W-:Y:S01]  /*1ce0*/  UIADD3 UR10, UR6, 0x482, URZ ;  /* 0x00000482060a7890 */ /* 0x000fe2000fffe03f */
[----:B------:R-:W-:Y:S01]  /*1cf0*/  UMOV UR11, 0x40000040 ;  /* 0x40000040000b7882 */ /* 0x000fe20000000000 */
        /* <DEDUP_REMOVED lines=138> */
[----:B------:R-:W-:Y:S01]  /*25a0*/  UIADD3 UR10, UR6, 0x406, URZ ;  /* 0x00000406060a7890 */ /* 0x000fe2000fffe03f */
[----:B------:R-:W-:Y:S01]  /*25b0*/  UMOV UR11, 0x40000040 ;  /* 0x40000040000b7882 */ /* 0x000fe20000000000 */
[----:B------:R-:W-:Y:S01]  /*25c0*/  UIADD3 UR6, UR6, 0x506, URZ ;  /* 0x0000050606067890 */ /* 0x000fe2000fffe03f */
[----:B------:R-:W-:Y:S02]  /*25d0*/  WARPGROUP.DEPBAR.LE gsb0, 0x0 ;  /* 0x00008000000079c5 */ /* 0x000fe40000010000 */
[----:B------:R-:W-:-:S06]  /*25e0*/  WARPGROUP.ARRIVE ;  /* 0x00000000000079c5 */ /* 0x000fcc0000000000 */
[----:B------:R-:W-:Y:S03]  /*25f0*/  HGMMA.64x16x16.F32 R96, gdesc[UR12], R96, gsb0 ;  /* 0x002000000c6079f0 */ /* 0x000fe60008000860 */
        /* <DEDUP_REMOVED lines=20> */
[----:B------:R-:W-:Y:S01]  /*2740*/  HGMMA.64x16x16.F32 R40, gdesc[UR8], R40, gsb0 ;  /* 0x00200000082879f0 */ /* 0x000fe20008000828 */
[----:B------:R-:W-:Y:S01]  /*2750*/  UMOV UR10, UR7 ;  /* 0x00000007000a7c82 */ /* 0x000fe20008000000 */
[----:B------:R-:W-:Y:S01]  /*2760*/  UMOV UR11, 0x40000040 ;  /* 0x40000040000b7882 */ /* 0x000fe20000000000 */
[----:B------:R-:W-:Y:S02]  /*2770*/  WARPGROUP.DEPBAR.LE gsb0, 0x0 ;  /* 0x00008000000079c5 */ /* 0x000fe40000010000 */
[----:B------:R-:W-:-:S06]  /*2780*/  WARPGROUP.ARRIVE ;  /* 0x00000000000079c5 */ /* 0x000fcc0000000000 */
[----:B------:R-:W-:Y:S01]  /*2790*/  HGMMA.64x16x16.F32 R32, gdesc[UR8], R32, gsb0 ;  /* 0x00200000082079f0 */ /* 0x000fe20008000820 */
[----:B------:R-:W-:Y:S01]  /*27a0*/  UMOV UR10, UR6 ;  /* 0x00000006000a7c82 */ /* 0x000fe20008000000 */
[----:B------:R-:W-:Y:S01]  /*27b0*/  UMOV UR11, 0x40000040 ;  /* 0x40000040000b7882 */ /* 0x000fe20000000000 */
[----:B------:R-:W-:Y:S02]  /*27c0*/  WARPGROUP.DEPBAR.LE gsb0, 0x0 ;  /* 0x00008000000079c5 */ /* 0x000fe40000010000 */
[----:B------:R-:W-:-:S06]  /*27d0*/  WARPGROUP.ARRIVE ;  /* 0x00000000000079c5 */ /* 0x000fcc0000000000 */
[----:B------:R-:W-:Y:S03]  /*27e0*/  HGMMA.64x16x16.F32 R24, gdesc[UR8], R24, gsb0 ;  /* 0x00200000081879f0 */ /* 0x000fe60008000818 */
[----:B------:R-:W-:Y:S02]  /*27f0*/  WARPGROUP.DEPBAR.LE gsb0, 0x0 ;  /* 0x00008000000079c5 */ /* 0x000fe40000010000 */
[----:B------:R-:W-:Y:S05]  /*2800*/  @!P1 BRA `(.L_x_22) ;  /* 0x0000001000d49947 */ /* 0x000fea0003800000 */
[----:B------:R-:W-:Y:S01]  /*2810*/  UIADD3 UR6, UR37, 0x1, URZ ;  /* 0x0000000125067890 */ /* 0x000fe2000fffe03f */
[----:B------:R-:W-:Y:S02]  /*2820*/  IMAD.MOV.U32 R3, RZ, RZ, R0 ;  /* 0x000000ffff037224 */ /* 0x000fe400078e0000 */
[----:B01----:R-:W-:Y:S01]  /*2830*/  IMAD.U32 R4, RZ, RZ, UR37 ;  /* 0x00000025ff047e24 */ /* 0x003fe2000f8e00ff */
[----:B------:R-:W-:-:S04]  /*2840*/  UISETP.NE.AND UP0, UPT, UR6, 0x5, UPT ;  /* 0x000000050600788c */ /* 0x000fc8000bf05270 */
[----:B------:R-:W-:Y:S02]  /*2850*/  USEL UR7, URZ, 0x1, UP0 ;  /* 0x000000013f077887 */ /* 0x000fe40008000000 */
[----:B------:R-:W-:Y:S02]  /*2860*/  USEL UR6, UR6, URZ, UP0 ;  /* 0x0000003f06067287 */ /* 0x000fe40008000000 */
[----:B------:R-:W-:-:S06]  /*2870*/  ULOP3.LUT UR7, UR36, UR7, URZ, 0x3c, !UPT ;  /* 0x0000000724077292 */ /* 0x000fcc000f8e3c3f */
[----:B------:R-:W-:-:S07]  /*2880*/  IMAD.U32 R7, RZ, RZ, UR7 ;  /* 0x00000007ff077e24 */ /* 0x000fce000f8e00ff */
.L_x_29:
[----:B------:R-:W-:Y:S05]  /*2890*/  @!P0 BRA `(.L_x_23) ;  /* 0x0000000000048947 */ /* 0x000fea0003800000 */
[----:B------:R-:W-:Y:S01]  /*28a0*/  BPT.TRAP 0x1 ;  /* 0x000000040000795c */ /* 0x000fe20000300000 */
.L_x_23:
[----:B------:R-:W-:Y:S01]  /*28b0*/  ULEA UR7, UR6, UR39, 0x3 ;  /* 0x0000002706077291 */ /* 0x000fe2000f8e183f */
[----:B------:R-:W-:-:S08]  /*28c0*/  SHF.L.U32 R5, R7, 0x1f, RZ ;  /* 0x0000001f07057819 */ /* 0x000fd000000006ff */
[----:B------:R0:W1:Y:S01]  /*28d0*/  SYNCS.PHASECHK.TRANS64.TRYWAIT P1, [UR7], R5 ;  /* 0x00000005ff0075a7 */ /* 0x0000620008020147 */
[----:B------:R-:W-:Y:S05]  /*28e0*/  @!P0 BRA `(.L_x_24) ;  /* 0x0000000000048947 */ /* 0x000fea0003800000 */
[----:B------:R-:W-:Y:S01]  /*28f0*/  BPT.TRAP 0x1 ;  /* 0x000000040000795c */ /* 0x000fe20000300000 */
.L_x_24:
[----:B-1----:R-:W-:Y:S05]  /*2900*/  @P1 BRA `(.L_x_25) ;  /* 0x0000000000081947 */ /* 0x002fea0003800000 */
[----:B------:R-:W1:Y:S02]  /*2910*/  SYNCS.PHASECHK.TRANS64.TRYWAIT P1, [UR7], R5 ;  /* 0x00000005ff0075a7 */ /* 0x000e640008020147 */
[----:B-1----:R-:W-:Y:S05]  /*2920*/  @!P1 BRA `(.L_x_26) ;  /* 0x0000008c00a49947 */ /* 0x002fea0003800000 */
.L_x_25:
[----:B------:R-:W-:Y:S01]  /*2930*/  ULEA UR10, UR6, UR4, 0xa ;  /* 0x00000004060a7291 */ /* 0x000fe2000f8e503f */
[----:B------:R-:W-:Y:S01]  /*2940*/  WARPGROUP.ARRIVE ;  /* 0x00000000000079c5 */ /* 0x000fe20000000000 */
[----:B------:R-:W-:Y:S01]  /*2950*/  UIMAD UR8, UR6, 0x580, UR5 ;  /* 0x00000580060878a4 */ /* 0x000fe2000f8e0205 */
[----:B------:R-:W-:Y:S01]  /*2960*/  UMOV UR13, 0x40000040 ;  /* 0x40000040000d7882 */ /* 0x000fe20000000000 */
[----:B------:R-:W-:Y:S02]  /*2970*/  UMOV UR15, 0x40000040 ;  /* 0x40000040000f7882 */ /* 0x000fe40000000000 */
[----:B------:R-:W-:Y:S01]  /*2980*/  UIADD3 UR7, UR8, 0x80, URZ ;  /* 0x0000008008077890 */ /* 0x000fe2000fffe03f */
[----:B------:R-:W-:Y:S02]  /*2990*/  UMOV UR12, UR10 ;  /* 0x0000000a000c7c82 */ /* 0x000fe40008000000 */
[----:B------:R-:W-:Y:S01]  /*29a0*/  UMOV UR14, UR8 ;  /* 0x00000008000e7c82 */ /* 0x000fe20008000000 */
[----:B------:R-:W-:Y:S01]  /*29b0*/  UIADD3 UR9, UR8, 0x100, URZ ;  /* 0x0000010008097890 */ /* 0x000fe2000fffe03f */
[----:B------:R-:W-:Y:S01]  /*29c0*/  HGMMA.64x16x16.F32 R104, gdesc[UR12], R104, gsb0 ;  /* 0x002000000c6879f0 */ /* 0x000fe20008000868 */
[----:B------:R-:W-:Y:S01]  /*29d0*/  UMOV UR15, 0x40000040 ;  /* 0x40000040000f7882 */ /* 0x000fe20000000000 */
[----:B------:R-:W-:Y:S01]  /*29e0*/  UMOV UR14, UR7 ;  /* 0x00000007000e7c82 */ /* 0x000fe20008000000 */
[----:B------:R-:W-:-:S02]  /*29f0*/  UIADD3 UR11, UR8, 0x180, URZ ;  /* 0x00000180080b7890 */ /* 0x000fc4000fffe03f */
[----:B------:R-:W-:Y:S01]  /*2a00*/  UIADD3 UR7, UR8, 0x200, URZ ;  /* 0x0000020008077890 */ /* 0x000fe2000fffe03f */
        /* <DEDUP_REMOVED lines=230> */
[----:B------:R-:W-:Y:S02]  /*3870*/  UIADD3 UR10, UR8, 0x486, URZ ;  /* 0x00000486080a7890 */ /* 0x000fe4000fffe03f */
        /* <DEDUP_REMOVED lines=26> */
[----:B------:R-:W-:Y:S01]  /*3a20*/  BPT.TRAP 0x1 ;  /* 0x000000040000795c */ /* 0x000fe20000300000 */
.L_x_27:
[----:B------:R-:W-:-:S13]  /*3a30*/  ISETP.NE.AND P1, PT, R23, RZ, PT ;  /* 0x000000ff1700720c */ /* 0x000fda0003f25270 */
[----:B01----:R-:W-:-:S05]  /*3a40*/  @P1 LEA R5, R4, UR39, 0x3 ;  /* 0x0000002704051c11 */ /* 0x003fca000f8e18ff */
[----:B------:R-:W-:-:S05]  /*3a50*/  @P1 VIADD R5, R5, 0x28 ;  /* 0x0000002805051836 */ /* 0x000fca0000000000 */
[----:B------:R-:W-:-:S04]  /*3a60*/  @P1 PRMT R5, R22, 0x654, R5 ;  /* 0x0000065416051816 */ /* 0x000fc80000000005 */
[----:B------:R0:W-:Y:S01]  /*3a70*/  @P1 SYNCS.ARRIVE.TRANS64.RED.A1T0 RZ, [R5+URZ], RZ ;  /* 0x000000ff05ff19a7 */ /* 0x0001e2000810043f */
[----:B------:R-:W-:-:S13]  /*3a80*/  ISETP.GT.U32.AND P1, PT, R19, 0x1, PT ;  /* 0x000000011300780c */ /* 0x000fda0003f24070 */
[----:B0-----:R-:W-:Y:S05]  /*3a90*/  @P1 BRA `(.L_x_28) ;  /* 0x0000000000041947 */ /* 0x001fea0003800000 */
[----:B------:R-:W-:Y:S01]  /*3aa0*/  BPT.TRAP 0x1 ;  /* 0x000000040000795c */ /* 0x000fe20000300000 */
.L_x_28:
[----:B------:R-:W-:Y:S01]  /*3ab0*/  UIADD3 UR6, UR6, 0x1, URZ ;  /* 0x0000000106067890 */ /* 0x000fe2000fffe03f */
[C---:B------:R-:W-:Y:S01]  /*3ac0*/  ISETP.GT.AND P2, PT, R3.reuse, 0x1, PT ;  /* 0x000000010300780c */ /* 0x040fe20003f44270 */
[----:B------:R-:W-:Y:S02]  /*3ad0*/  VIADD R4, R4, 0x1 ;  /* 0x0000000104047836 */ /* 0x000fe40000000000 */
[----:B------:R-:W-:Y:S01]  /*3ae0*/  UISETP.NE.AND UP0, UPT, UR6, 0x5, UPT ;  /* 0x000000050600788c */ /* 0x000fe2000bf05270 */
[----:B------:R-:W-:Y:S02]  /*3af0*/  VIADD R3, R3, 0xffffffff ;  /* 0xffffffff03037836 */ /* 0x000fe40000000000 */
[C---:B------:R-:W-:Y:S01]  /*3b00*/  ISETP.NE.AND P1, PT, R4.reuse, 0x5, PT ;  /* 0x000000050400780c */ /* 0x040fe20003f25270 */
[----:B------:R-:W-:Y:S02]  /*3b10*/  USEL UR7, URZ, 0x1, UP0 ;  /* 0x000000013f077887 */ /* 0x000fe40008000000 */
[----:B------:R-:W-:Y:S01]  /*3b20*/  USEL UR6, UR6, URZ, UP0 ;  /* 0x0000003f06067287 */ /* 0x000fe20008000000 */
[----:B------:R-:W-:-:S03]  /*3b30*/  SEL R4, R4, RZ, P1 ;  /* 0x000000ff04047207 */ /* 0x000fc60000800000 */
[----:B------:R-:W-:Y:S01]  /*3b40*/  LOP3.LUT R7, R7, UR7, RZ, 0x3c, !PT ;  /* 0x0000000707077c12 */ /* 0x000fe2000f8e3cff */
[----:B------:R-:W-:Y:S07]  /*3b50*/  @P2 BRA `(.L_x_29) ;  /* 0xffffffec004c2947 */ /* 0x000fee000383ffff */
.L_x_22:
[----:B------:R-:W2:Y:S02]  /*3b60*/  LDC R3, c[0x0][0x28c] ;  /* 0x0000a300ff037b82 */ /* 0x000ea40000000800 */
[----:B--2---:R-:W-:-:S13]  /*3b70*/  ISETP.GE.AND P1, PT, R3, 0x1, PT ;  /* 0x000000010300780c */ /* 0x004fda0003f26270 */
[----:B------:R-:W-:Y:S05]  /*3b80*/  @!P1 BRA `(.L_x_30) ;  /* 0x0000000000389947 */ /* 0x000fea0003800000 */
[----:B------:R-:W-:Y:S05]  /*3b90*/  @!P0 BRA `(.L_x_31) ;  /* 0x0000000000048947 */ /* 0x000fea0003800000 */
[----:B------:R-:W-:Y:S01]  /*3ba0*/  BPT.TRAP 0x1 ;  /* 0x000000040000795c */ /* 0x000fe20000300000 */
.L_x_31:
[----:B------:R-:W-:-:S13]  /*3bb0*/  ISETP.NE.AND P0, PT, R23, RZ, PT ;  /* 0x000000ff1700720c */ /* 0x000fda0003f05270 */
[----:B------:R-:W-:-:S04]  /*3bc0*/  @P0 VIADD R0, R0, UR37 ;  /* 0x0000002500000c36 */ /* 0x000fc80008000000 */
[----:B01----:R-:W-:-:S05]  /*3bd0*/  @P0 IMAD.WIDE.U32 R4, R0, -0x33333333, RZ ;  /* 0xcccccccd00040825 */ /* 0x003fca00078e00ff */
[----:B------:R-:W-:-:S05]  /*3be0*/  @P0 SHF.R.U32.HI R5, RZ, 0x2, R5 ;  /* 0x00000002ff050819 */ /* 0x000fca0000011605 */
[----:B------:R-:W-:-:S05]  /*3bf0*/  @P0 IMAD R0, R5, -0x5, R0 ;  /* 0xfffffffb05000824 */ /* 0x000fca00078e0200 */
[----:B------:R-:W-:-:S05]  /*3c00*/  @P0 LEA R0, R0, UR39, 0x3 ;  /* 0x0000002700000c11 */ /* 0x000fca000f8e18ff */
[----:B------:R-:W-:-:S05]  /*3c10*/  @P0 VIADD R3, R0, 0x28 ;  /* 0x0000002800030836 */ /* 0x000fca0000000000 */
[----:B------:R-:W-:-:S04]  /*3c20*/  @P0 PRMT R3, R22, 0x654, R3 ;  /* 0x0000065416030816 */ /* 0x000fc80000000003 */
[----:B------:R2:W-:Y:S01]  /*3c30*/  @P0 SYNCS.ARRIVE.TRANS64.RED.A1T0 RZ, [R3+URZ], RZ ;  /* 0x000000ff03ff09a7 */ /* 0x0005e2000810043f */
[----:B------:R-:W-:-:S13]  /*3c40*/  ISETP.GT.U32.AND P0, PT, R19, 0x1, PT ;  /* 0x000000011300780c */ /* 0x000fda0003f04070 */
[----:B--2---:R-:W-:Y:S05]  /*3c50*/  @P0 BRA `(.L_x_30) ;  /* 0x0000000000040947 */ /* 0x004fea0003800000 */
[----:B------:R-:W-:Y:S01]  /*3c60*/  BPT.TRAP 0x1 ;  /* 0x000000040000795c */ /* 0x000fe20000300000 */
.L_x_30:
[----:B------:R-:W2:Y:S01]  /*3c70*/  LDC R7, c[0x0][0x288] ;  /* 0x0000a200ff077b82 */ /* 0x000ea20000000800 */
[--C-:B------:R-:W-:Y:S01]  /*3c80*/  SHF.R.U32.HI R0, RZ, 0x2, R18.reuse ;  /* 0x00000002ff007819 */ /* 0x100fe20000011612 */
[----:B------:R-:W-:Y:S01]  /*3c90*/  IMAD R9, R116, 0xb0, RZ ;  /* 0x000000b074097824 */ /* 0x000fe200078e02ff */
[----:B01----:R-:W-:Y:S01]  /*3ca0*/  SHF.R.U32.HI R5, RZ, 0x7, R18 ;  /* 0x00000007ff057819 */ /* 0x003fe20000011612 */
[----:B------:R-:W-:Y:S01]  /*3cb0*/  UIADD3 UR37, UR38, UR37, URZ ;  /* 0x0000002526257290 */ /* 0x000fe2000fffe03f */
[----:B------:R-:W-:Y:S01]  /*3cc0*/  LOP3.LUT R3, R0, 0x7, RZ, 0xc0, !PT ;  /* 0x0000000700037812 */ /* 0x000fe200078ec0ff */
[----:B------:R-:W-:Y:S01]  /*3cd0*/  IMAD.SHL.U32 R15, R115, 0x80, RZ ;  /* 0x00000080730f7824 */ /* 0x000fe200078e00ff */
[C---:B------:R-:W-:Y:S01]  /*3ce0*/  LOP3.LUT R4, R18.reuse, 0x60, RZ, 0xc0, !PT ;  /* 0x0000006012047812 */ /* 0x040fe200078ec0ff */
[----:B------:R-:W-:Y:S01]  /*3cf0*/  UISETP.GT.U32.AND UP0, UPT, UR37, 0x4, UPT ;  /* 0x000000042500788c */ /* 0x000fe2000bf04070 */
[----:B------:R-:W-:Y:S01]  /*3d00*/  LOP3.LUT R0, R5, 0x1, RZ, 0xc0, !PT ;  /* 0x0000000105007812 */ /* 0x000fe200078ec0ff */
[C---:B------:R-:W-:Y:S01]  /*3d10*/  IMAD.SHL.U32 R12, R18.reuse, 0x2, RZ ;  /* 0x00000002120c7824 */ /* 0x040fe200078e00ff */
[----:B------:R-:W-:Y:S01]  /*3d20*/  SHF.R.U32.HI R6, RZ, 0x1, R4 ;  /* 0x00000001ff067819 */ /* 0x000fe20000011604 */
[----:B------:R-:W-:Y:S01]  /*3d30*/  ULDC UR7, c[0x0][0x284] ;  /* 0x0000a10000077ab9 */ /* 0x000fe20000000800 */
[----:B------:R-:W-:Y:S01]  /*3d40*/  LOP3.LUT R4, R18, 0x3, RZ, 0xc0, !PT ;  /* 0x0000000312047812 */ /* 0x000fe200078ec0ff */
[----:B------:R-:W-:Y:S01]  /*3d50*/  IMAD.SHL.U32 R8, R0, 0x40, RZ ;  /* 0x0000004000087824 */ /* 0x000fe200078e00ff */
[----:B------:R-:W-:Y:S01]  /*3d60*/  UISETP.LT.U32.AND UP0, UPT, UR38, 0x5, UP0 ;  /* 0x000000052600788c */ /* 0x000fe20008701070 */
[----:B------:R-:W-:Y:S01]  /*3d70*/  SHF.R.S32.HI R21, RZ, 0x1f, R113 ;  /* 0x0000001fff157819 */ /* 0x000fe20000011471 */
[----:B------:R-:W-:Y:S01]  /*3d80*/  UISETP.GE.U32.AND UP1, UPT, UR38, 0x5, UPT ;  /* 0x000000052600788c */ /* 0x000fe2000bf26070 */
[--C-:B------:R-:W-:Y:S01]  /*3d90*/  IADD3 R5, RZ, -R6, -R3.reuse ;  /* 0x80000006ff057210 */ /* 0x100fe20007ffe803 */
[----:B------:R-:W-:Y:S01]  /*3da0*/  ULDC.64 UR8, c[0x0][0x5d0] ;  /* 0x0001740000087ab9 */ /* 0x000fe20000000a00 */
[C---:B------:R-:W-:Y:S01]  /*3db0*/  LOP3.LUT R12, R9.reuse, 0x6, R12, 0xf8, !PT ;  /* 0x00000006090c7812 */ /* 0x040fe200078ef80c */
[----:B------:R-:W-:Y:S01]  /*3dc0*/  UIMAD.WIDE.U32 UR4, UR37, -0x33333333, URZ ;  /* 0xcccccccd250478a5 */ /* 0x000fe2000f8e003f */
[----:B------:R-:W-:Y:S01]  /*3dd0*/  LOP3.LUT R3, R8, 0x40, R3, 0xe2, !PT ;  /* 0x0000004008037812 */ /* 0x000fe200078ee203 */
[----:B------:R-:W-:Y:S01]  /*3de0*/  USEL UR6, URZ, 0x1, !UP0 ;  /* 0x000000013f067887 */ /* 0x000fe2000c000000 */
[----:B--2---:R-:W-:Y:S01]  /*3df0*/  ISETP.GE.AND P0, PT, R9, R7, PT ;  /* 0x000000070900720c */ /* 0x004fe20003f06270 */
[----:B------:R-:W-:Y:S01]  /*3e00*/  IMAD R8, R4, -0x2, R7 ;  /* 0xfffffffe04087824 */ /* 0x000fe200078e0207 */
[----:B------:R-:W-:Y:S01]  /*3e10*/  SHF.R.S32.HI R13, RZ, 0x1f, R12 ;  /* 0x0000001fff0d7819 */ /* 0x000fe2000001140c */
[----:B------:R-:W-:Y:S01]  /*3e20*/  IMAD R4, R21, UR8, RZ ;  /* 0x0000000815047c24 */ /* 0x000fe2000f8e02ff */
[----:B------:R-:W-:Y:S01]  /*3e30*/  ISETP.GE.OR P0, PT, R15, UR7, P0 ;  /* 0x000000070f007c0c */ /* 0x000fe20008706670 */
[----:B------:R-:W-:Y:S01]  /*3e40*/  IMAD.WIDE R10, R115, 0x80, RZ ;  /* 0x00000080730a7825 */ /* 0x000fe200078e02ff */
[----:B------:R-:W-:-:S02]  /*3e50*/  USHF.R.U32.HI UR4, URZ, 0x2, UR5 ;  /* 0x000000023f047899 */ /* 0x000fc40008011605 */
[----:B------:R-:W-:Y:S01]  /*3e60*/  ULOP3.LUT UR36, UR36, UR6, URZ, 0x3c, !UPT ;  /* 0x0000000624247292 */ /* 0x000fe2000f8e3c3f */
[----:B------:R-:W-:Y:S01]  /*3e70*/  IMAD R0, R0, -0x40, R5 ;  /* 0xffffffc000007824 */ /* 0x000fe200078e0205 */
[----:B------:R-:W-:Y:S01]  /*3e80*/  LOP3.LUT R129, R10, R3, R6, 0xfe, !PT ;  /* 0x000000030a817212 */ /* 0x000fe200078efe06 */
[C---:B------:R-:W-:Y:S01]  /*3e90*/  IMAD R7, R113.reuse, UR9, R4 ;  /* 0x0000000971077c24 */ /* 0x040fe2000f8e0204 */
[----:B------:R-:W-:Y:S01]  /*3ea0*/  UIMAD UR37, UR4, -0x5, UR37 ;  /* 0xfffffffb042578a4 */ /* 0x000fe2000f8e0225 */
[----:B------:R-:W-:Y:S01]  /*3eb0*/  IMAD.WIDE.U32 R4, R113, UR8, R12 ;  /* 0x0000000871047c25 */ /* 0x000fe2000f8e000c */
[----:B------:R-:W-:Y:S01]  /*3ec0*/  @UP1 ULOP3.LUT UR36, UR36, 0x1, UR4, 0x78, !UPT ;  /* 0x0000000124241892 */ /* 0x000fe2000f8e7804 */
[----:B------:R-:W-:Y:S02]  /*3ed0*/  IADD3 R3, -R15, UR7, R0 ;  /* 0x000000070f037c10 */ /* 0x000fe4000fffe100 */
[----:B------:R-:W-:Y:S02]  /*3ee0*/  IMAD.IADD R7, R5, 0x1, R7 ;  /* 0x0000000105077824 */ /* 0x000fe400078e0207 */
[----:B------:R-:W-:-:S02]  /*3ef0*/  IMAD.IADD R8, R8, 0x1, -R9 ;  /* 0x0000000108087824 */ /* 0x000fc400078e0a09 */
[----:B------:R-:W-:Y:S02]  /*3f00*/  IMAD.MOV.U32 R0, RZ, RZ, -0x1 ;  /* 0xffffffffff007424 */ /* 0x000fe400078e00ff */
[----:B------:R-:W-:Y:S01]  /*3f10*/  IMAD.MOV.U32 R6, RZ, RZ, R4 ;  /* 0x000000ffff067224 */ /* 0x000fe200078e0004 */
[----:B------:R-:W-:Y:S06]  /*3f20*/  @P0 BRA `(.L_x_32) ;  /* 0x0000005800dc0947 */ /* 0x000fec0003800000 */
[----:B------:R-:W0:Y:S01]  /*3f30*/  LDC.64 R4, c[0x0][0x5c8] ;  /* 0x00017200ff047b82 */ /* 0x000e220000000a00 */
[----:B-----5:R-:W-:Y:S01]  /*3f40*/  FSETP.NEU.AND P0, PT, R114, RZ, PT ;  /* 0x000000ff7200720b */ /* 0x020fe20003f0d000 */
[----:B------:R-:W-:Y:S01]  /*3f50*/  BSSY B0, `(.L_x_32) ;  /* 0x00005b4000007945 */ /* 0x000fe20003800000 */
[----:B------:R-:W-:-:S04]  /*3f60*/  ISETP.GT.AND P1, PT, R8, RZ, PT ;  /* 0x000000ff0800720c */ /* 0x000fc80003f24270 */
[----:B------:R-:W-:Y:S01]  /*3f70*/  ISETP.GT.AND P2, PT, R3, RZ, P1 ;  /* 0x000000ff0300720c */ /* 0x000fe20000f44270 */
[-C--:B0-----:R-:W-:Y:S02]  /*3f80*/  IMAD R14, R11, R4.reuse, RZ ;  /* 0x000000040b0e7224 */ /* 0x081fe400078e02ff */
[----:B------:R-:W-:-:S04]  /*3f90*/  IMAD.WIDE.U32 R6, R129, R4, R6 ;  /* 0x0000000481067225 */ /* 0x000fc800078e0006 */
[----:B------:R-:W-:-:S04]  /*3fa0*/  IMAD R9, R129, R5, R14 ;  /* 0x0000000581097224 */ /* 0x000fc800078e020e */
[----:B------:R-:W-:Y:S01]  /*3fb0*/  IMAD.IADD R115, R7, 0x1, R9 ;  /* 0x0000000107737824 */ /* 0x000fe200078e0209 */
[----:B------:R-:W-:Y:S06]  /*3fc0*/  @!P0 BRA `(.L_x_33) ;  /* 0x0000003c00188947 */ /* 0x000fec0003800000 */
[----:B------:R-:W0:Y:S01]  /*3fd0*/  LDC.64 R122, c[0x0][0x5b8] ;  /* 0x00016e00ff7a7b82 */ /* 0x000e220000000a00 */
[----:B------:R-:W-:-:S07]  /*3fe0*/  ULDC.64 UR4, c[0x0][0x5c0] ;  /* 0x0001700000047ab9 */ /* 0x000fce0000000a00 */
[----:B------:R-:W1:Y:S08]  /*3ff0*/  LDC.64 R124, c[0x0][0x5b0] ;  /* 0x00016c00ff7c7b82 */ /* 0x000e700000000a00 */
[----:B------:R-:W2:Y:S01]  /*4000*/  LDC.64 R126, c[0x0][0x5a8] ;  /* 0x00016a00ff7e7b82 */ /* 0x000ea20000000a00 */
[-C--:B0-----:R-:W-:Y:S02]  /*4010*/  IMAD R10, R21, R122.reuse, RZ ;  /* 0x0000007a150a7224 */ /* 0x081fe400078e02ff */
[----:B------:R-:W-:-:S04]  /*4020*/  IMAD.WIDE.U32 R120, R113, R122, R12 ;  /* 0x0000007a71787225 */ /* 0x000fc800078e000c */
[----:B------:R-:W-:Y:S02]  /*4030*/  IMAD R119, R113, R123, R10 ;  /* 0x0000007b71777224 */ /* 0x000fe400078e020a */
[-C--:B-1----:R-:W-:Y:S02]  /*4040*/  IMAD R10, R11, R124.reuse, RZ ;  /* 0x0000007c0b0a7224 */ /* 0x082fe400078e02ff */
[----:B------:R-:W-:Y:S02]  /*4050*/  IMAD.IADD R15, R121, 0x1, R119 ;  /* 0x00000001790f7824 */ /* 0x000fe400078e0277 */
[----:B------:R-:W-:Y:S02]  /*4060*/  IMAD.MOV.U32 R14, RZ, RZ, R120 ;  /* 0x000000ffff0e7224 */ /* 0x000fe400078e0078 */
[C---:B------:R-:W-:Y:S02]  /*4070*/  IMAD R123, R129.reuse, R125, R10 ;  /* 0x0000007d817b7224 */ /* 0x040fe400078e020a */
[----:B------:R-:W-:-:S04]  /*4080*/  IMAD.WIDE.U32 R10, R129, R124, R14 ;  /* 0x0000007c810a7225 */ /* 0x000fc800078e000e */
[----:B------:R-:W-:Y:S01]  /*4090*/  IMAD.IADD R7, R11, 0x1, R123 ;  /* 0x000000010b077824 */ /* 0x000fe200078e027b */
[----:B--2---:R-:W-:-:S04]  /*40a0*/  LEA R20, P0, R10, R126, 0x1 ;  /* 0x0000007e0a147211 */ /* 0x004fc800078008ff */
[----:B------:R-:W-:-:S05]  /*40b0*/  LEA.HI.X R21, R10, R127, R7, 0x1, P0 ;  /* 0x0000007f0a157211 */ /* 0x000fca00000f0c07 */
[----:B------:R-:W2:Y:S01]  /*40c0*/  @P2 LDG.E.LTC128B.U16 R9, desc[UR46][R20.64] ;  /* 0x0000002e14092981 */ /* 0x000ea2000c1e1520 */
[C---:B------:R-:W-:Y:S01]  /*40d0*/  LEA R10, P0, R6.reuse, UR4, 0x1 ;  /* 0x00000004060a7c11 */ /* 0x040fe2000f8008ff */
[----:B------:R-:W-:Y:S01]  /*40e0*/  IMAD.WIDE.U32 R116, R129, R124, R12 ;  /* 0x0000007c81747225 */ /* 0x000fe200078e000c */
[----:B------:R-:W-:Y:S02]  /*40f0*/  BSSY B1, `(.L_x_34) ;  /* 0x0000013000017945 */ /* 0x000fe40003800000 */
[----:B------:R-:W-:Y:S01]  /*4100*/  LEA.HI.X R11, R6, UR5, R115, 0x1, P0 ;  /* 0x00000005060b7c11 */ /* 0x000fe200080f0c73 */
[----:B------:R-:W-:Y:S01]  /*4110*/  IMAD.IADD R117, R123, 0x1, R117 ;  /* 0x000000017b757824 */ /* 0x000fe200078e0275 */
[----:B------:R-:W-:Y:S01]  /*4120*/  ISETP.GT.AND P0, PT, R8, 0x1, PT ;  /* 0x000000010800780c */ /* 0x000fe20003f04270 */
[----:B------:R-:W-:-:S03]  /*4130*/  IMAD.WIDE.U32 R116, R113, R122, R116 ;  /* 0x0000007a71747225 */ /* 0x000fc600078e0074 */
[----:B------:R-:W-:Y:S02]  /*4140*/  ISETP.GT.AND P3, PT, R3, RZ, P0 ;  /* 0x000000ff0300720c */ /* 0x000fe40000764270 */
[----:B------:R-:W-:Y:S01]  /*4150*/  LEA R6, P4, R116, R126, 0x1 ;  /* 0x0000007e74067211 */ /* 0x000fe200078808ff */
[----:B--2---:R-:W-:-:S05]  /*4160*/  HADD2.F32 R7, -RZ, R9.H0_H0 ;  /* 0x20000009ff077230 */ /* 0x004fca0000004100 */
[----:B------:R-:W-:-:S04]  /*4170*/  FMUL R7, R7, R114 ;  /* 0x0000007207077220 */ /* 0x000fc80000400000 */
[----:B------:R-:W-:-:S05]  /*4180*/  FFMA R7, R104, R112, R7 ;  /* 0x0000007068077223 */ /* 0x000fca0000000007 */
[----:B------:R-:W-:Y:S01]  /*4190*/  F2FP.F16.F32.PACK_AB R20, RZ, R7 ;  /* 0x00000007ff14723e */ /* 0x000fe200000000ff */
[----:B------:R-:W-:-:S03]  /*41a0*/  IMAD.IADD R7, R119, 0x1, R117 ;  /* 0x0000000177077824 */ /* 0x000fc600078e0275 */
[----:B------:R-:W-:Y:S01]  /*41b0*/  PRMT R21, R20, 0x7610, R21 ;  /* 0x0000761014157816 */ /* 0x000fe20000000015 */
[----:B------:R-:W-:Y:S01]  /*41c0*/  IMAD.SHL.U32 R20, R124, 0x8, RZ ;  /* 0x000000087c147824 */ /* 0x000fe200078e00ff */
[----:B------:R-:W-:-:S03]  /*41d0*/  LEA.HI.X R7, R116, R127, R7, 0x1, P4 ;  /* 0x0000007f74077211 */ /* 0x000fc600020f0c07 */
[----:B------:R0:W-:Y:S02]  /*41e0*/  @P2 STG.E.U16 desc[UR46][R10.64], R21 ;  /* 0x000000150a002986 */ /* 0x0001e4000c10152e */
[----:B0-----:R-:W-:Y:S01]  /*41f0*/  SHF.L.U64.HI R21, R124, 0x3, R125 ;  /* 0x000000037c157819 */ /* 0x001fe2000001027d */
[----:B------:R-:W-:Y:S06]  /*4200*/  @!P3 BRA `(.L_x_35) ;  /* 0x000000000004b947 */ /* 0x000fec0003800000 */
[----:B------:R0:W5:Y:S02]  /*4210*/  LDG.E.LTC128B.U16 R9, desc[UR46][R6.64+0x2] ;  /* 0x0000022e06097981 */ /* 0x000164000c1e1520 */
.L_x_35:
[----:B------:R-:W-:Y:S05]  /*4220*/  BSYNC B1 ;  /* 0x0000000000017941 */ /* 0x000fea0003800000 */
.L_x_34:
[----:B-----5:R-:W-:Y:S01]  /*4230*/  HADD2.F32 R115, -RZ, R9.H0_H0 ;  /* 0x20000009ff737230 */ /* 0x020fe20000004100 */
[----:B------:R-:W-:Y:S01]  /*4240*/  ISETP.GT.AND P1, PT, R3, 0x8, P1 ;  /* 0x000000080300780c */ /* 0x000fe20000f24270 */
[----:B------:R-:W-:Y:S01]  /*4250*/  IMAD.WIDE.U32 R20, R129, R124, R20 ;  /* 0x0000007c81147225 */ /* 0x000fe200078e0014 */
[----:B------:R-:W-:-:S03]  /*4260*/  PRMT R104, R9, 0x7610, R104 ;  /* 0x0000761009687816 */ /* 0x000fc60000000068 */
[----:B------:R-:W-:Y:S01]  /*4270*/  FMUL R14, R115, R114 ;  /* 0x00000072730e7220 */ /* 0x000fe20000400000 */
[----:B------:R-:W-:Y:S01]  /*4280*/  IMAD.IADD R123, R123, 0x1, R21 ;  /* 0x000000017b7b7824 */ /* 0x000fe200078e0215 */
[----:B------:R-:W-:Y:S02]  /*4290*/  IADD3 R120, P2, R120, R20, RZ ;  /* 0x0000001478787210 */ /* 0x000fe40007f5e0ff */
[----:B------:R-:W-:-:S03]  /*42a0*/  FFMA R105, R105, R112, R14 ;  /* 0x0000007069697223 */ /* 0x000fc6000000000e */
[----:B------:R-:W-:Y:S01]  /*42b0*/  IMAD.X R15, R123, 0x1, R15, P2 ;  /* 0x000000017b0f7824 */ /* 0x000fe200010e060f */
[C---:B------:R-:W-:Y:S02]  /*42c0*/  LEA R14, P2, R120.reuse, R126, 0x1 ;  /* 0x0000007e780e7211 */ /* 0x040fe400078408ff */
[----:B------:R-:W-:Y:S02]  /*42d0*/  F2FP.F16.F32.PACK_AB R105, RZ, R105 ;  /* 0x00000069ff69723e */ /* 0x000fe400000000ff */
[----:B------:R-:W-:-:S03]  /*42e0*/  LEA.HI.X R15, R120, R127, R15, 0x1, P2 ;  /* 0x0000007f780f7211 */ /* 0x000fc600010f0c0f */
[----:B------:R1:W-:Y:S04]  /*42f0*/  @P3 STG.E.U16 desc[UR46][R10.64+0x2], R105 ;  /* 0x000002690a003986 */ /* 0x0003e8000c10152e */
[----:B------:R-:W2:Y:S01]  /*4300*/  @P1 LDG.E.LTC128B.U16 R104, desc[UR46][R14.64] ;  /* 0x0000002e0e681981 */ /* 0x000ea2000c1e1520 */
[----:B------:R-:W-:Y:S01]  /*4310*/  IADD3 R20, P2, R12, R20, RZ ;  /* 0x000000140c147210 */ /* 0x000fe20007f5e0ff */
[----:B------:R-:W-:Y:S01]  /*4320*/  BSSY B1, `(.L_x_36) ;  /* 0x0000011000017945 */ /* 0x000fe20003800000 */
[----:B------:R-:W-:-:S03]  /*4330*/  ISETP.GT.AND P0, PT, R3, 0x8, P0 ;  /* 0x000000080300780c */ /* 0x000fc60000704270 */
[----:B------:R-:W-:Y:S01]  /*4340*/  IMAD.X R21, R13, 0x1, R123, P2 ;  /* 0x000000010d157824 */ /* 0x000fe200010e067b */
[C---:B------:R-:W-:Y:S02]  /*4350*/  SHF.L.U64.HI R13, R4.reuse, 0x4, R5 ;  /* 0x00000004040d7819 */ /* 0x040fe40000010205 */
[----:B------:R-:W-:Y:S01]  /*4360*/  LEA R12, P2, R4, R10, 0x4 ;  /* 0x0000000a040c7211 */ /* 0x000fe200078420ff */
[----:B------:R-:W-:-:S04]  /*4370*/  IMAD.WIDE.U32 R20, R113, R122, R20 ;  /* 0x0000007a71147225 */ /* 0x000fc800078e0014 */
[----:B------:R-:W-:Y:S01]  /*4380*/  IMAD.X R13, R13, 0x1, R11, P2 ;  /* 0x000000010d0d7824 */ /* 0x000fe200010e060b */
[----:B------:R-:W-:Y:S01]  /*4390*/  LEA R4, P3, R20, R126, 0x1 ;  /* 0x0000007e14047211 */ /* 0x000fe200078608ff */
[----:B------:R-:W-:-:S05]  /*43a0*/  IMAD.IADD R5, R119, 0x1, R21 ;  /* 0x0000000177057824 */ /* 0x000fca00078e0215 */
[----:B------:R-:W-:Y:S01]  /*43b0*/  LEA.HI.X R5, R20, R127, R5, 0x1, P3 ;  /* 0x0000007f14057211 */ /* 0x000fe200018f0c05 */
[----:B--2---:R-:W-:-:S05]  /*43c0*/  HADD2.F32 R9, -RZ, R104.H0_H0 ;  /* 0x20000068ff097230 */ /* 0x004fca0000004100 */
[----:B------:R-:W-:-:S04]  /*43d0*/  FMUL R9, R9, R114 ;  /* 0x0000007209097220 */ /* 0x000fc80000400000 */
[----:B------:R-:W-:-:S05]  /*43e0*/  FFMA R9, R106, R112, R9 ;  /* 0x000000706a097223 */ /* 0x000fca0000000009 */
[----:B------:R-:W-:-:S05]  /*43f0*/  F2FP.F16.F32.PACK_AB R9, RZ, R9 ;  /* 0x00000009ff09723e */ /* 0x000fca00000000ff */
[----:B------:R1:W-:Y:S01]  /*4400*/  @P1 STG.E.U16 desc[UR46][R12.64], R9 ;  /* 0x000000090c001986 */ /* 0x0003e2000c10152e */
[----:B------:R-:W-:Y:S05]  /*4410*/  @!P0 BRA `(.L_x_37) ;  /* 0x0000000000048947 */ /* 0x000fea0003800000 */
[----:B------:R2:W5:Y:S02]  /*4420*/  LDG.E.LTC128B.U16 R104, desc[UR46][R4.64+0x2] ;  /* 0x0000022e04687981 */ /* 0x000564000c1e1520 */
.L_x_37:
[----:B------:R-:W-:Y:S05]  /*4430*/  BSYNC B1 ;  /* 0x0000000000017941 */ /* 0x000fea0003800000 */
.L_x_36:
[----:B-1---5:R-:W-:Y:S01]  /*4440*/  HADD2.F32 R9, -RZ, R104.H0_H0 ;  /* 0x20000068ff097230 */ /* 0x022fe20000004100 */
[----:B------:R-:W-:Y:S01]  /*4450*/  ISETP.GT.AND P1, PT, R8, 0x8, PT ;  /* 0x000000080800780c */ /* 0x000fe20003f24270 */
[----:B------:R-:W-:Y:S03]  /*4460*/  BSSY B1, `(.L_x_38) ;  /* 0x0000008000017945 */ /* 0x000fe60003800000 */
[----:B------:R-:W-:Y:S01]  /*4470*/  FMUL R14, R9, R114 ;  /* 0x00000072090e7220 */ /* 0x000fe20000400000 */
[----:B------:R-:W-:-:S03]  /*4480*/  ISETP.GT.AND P2, PT, R3, RZ, P1 ;  /* 0x000000ff0300720c */ /* 0x000fc60000f44270 */
[----:B------:R-:W-:-:S05]  /*4490*/  FFMA R14, R107, R112, R14 ;  /* 0x000000706b0e7223 */ /* 0x000fca000000000e */
[----:B------:R-:W-:-:S05]  /*44a0*/  F2FP.F16.F32.PACK_AB R14, RZ, R14 ;  /* 0x0000000eff0e723e */ /* 0x000fca00000000ff */
[----:B------:R1:W-:Y:S01]  /*44b0*/  @P0 STG.E.U16 desc[UR46][R12.64+0x2], R14 ;  /* 0x0000020e0c000986 */ /* 0x0003e2000c10152e */
[----:B------:R-:W-:Y:S05]  /*44c0*/  @!P2 BRA `(.L_x_39) ;  /* 0x000000000004a947 */ /* 0x000fea0003800000 */
[----:B------:R3:W5:Y:S02]  /*44d0*/  LDG.E.LTC128B.U16 R104, desc[UR46][R6.64+0x10] ;  /* 0x0000102e06687981 */ /* 0x000764000c1e1520 */
.L_x_39:
[----:B------:R-:W-:Y:S05]  /*44e0*/  BSYNC B1 ;  /* 0x0000000000017941 */ /* 0x000fea0003800000 */
.L_x_38:
[----:B-----5:R-:W-:Y:S01]  /*44f0*/  HADD2.F32 R9, -RZ, R104.H0_H0 ;  /* 0x20000068ff097230 */ /* 0x020fe20000004100 */
        /* <DEDUP_REMOVED lines=9> */
.L_x_41:
[----:B------:R-:W-:Y:S05]  /*4590*/  BSYNC B1 ;  /* 0x0000000000017941 */ /* 0x000fea0003800000 */
.L_x_40:
[----:B----45:R-:W-:Y:S01]  /*45a0*/  HADD2.F32 R9, -RZ, R104.H0_H0 ;  /* 0x20000068ff097230 */ /* 0x030fe20000004100 */
[----:B------:R-:W-:Y:S01]  /*45b0*/  ISETP.GT.AND P1, PT, R3, 0x8, P1 ;  /* 0x000000080300780c */ /* 0x000fe20000f24270 */
[----:B------:R-:W-:Y:S03]  /*45c0*/  BSSY B1, `(.L_x_42) ;  /* 0x0000007000017945 */ /* 0x000fe60003800000 */
[----:B-1----:R-:W-:-:S04]  /*45d0*/  FMUL R14, R9, R114 ;  /* 0x00000072090e7220 */ /* 0x002fc80000400000 */
[----:B------:R-:W-:-:S05]  /*45e0*/  FFMA R14, R109, R112, R14 ;  /* 0x000000706d0e7223 */ /* 0x000fca000000000e */
[----:B------:R-:W-:-:S05]  /*45f0*/  F2FP.F16.F32.PACK_AB R14, RZ, R14 ;  /* 0x0000000eff0e723e */ /* 0x000fca00000000ff */
[----:B------:R1:W-:Y:S01]  /*4600*/  @P3 STG.E.U16 desc[UR46][R10.64+0x12], R14 ;  /* 0x0000120e0a003986 */ /* 0x0003e2000c10152e */
[----:B------:R-:W-:Y:S05]  /*4610*/  @!P1 BRA `(.L_x_43) ;  /* 0x0000000000049947 */ /* 0x000fea0003800000 */
[----:B------:R4:W5:Y:S02]  /*4620*/  LDG.E.LTC128B.U16 R104, desc[UR46][R4.64+0x10] ;  /* 0x0000102e04687981 */ /* 0x000964000c1e1520 */
.L_x_43:
[----:B------:R-:W-:Y:S05]  /*4630*/  BSYNC B1 ;  /* 0x0000000000017941 */ /* 0x000fea0003800000 */
.L_x_42:
[----:B-----5:R-:W-:Y:S01]  /*4640*/  HADD2.F32 R9, -RZ, R104.H0_H0 ;  /* 0x20000068ff097230 */ /* 0x020fe20000004100 */
[----:B------:R-:W-:Y:S01]  /*4650*/  ISETP.GT.AND P0, PT, R3, 0x8, P0 ;  /* 0x000000080300780c */ /* 0x000fe20000704270 */
[----:B------:R-:W-:Y:S03]  /*4660*/  BSSY B1, `(.L_x_44) ;  /* 0x0000007000017945 */ /* 0x000fe60003800000 */
[----:B------:R-:W-:-:S04]  /*4670*/  FMUL R9, R9, R114 ;  /* 0x0000007209097220 */ /* 0x000fc80000400000 */
[----:B------:R-:W-:-:S05]  /*4680*/  FFMA R9, R110, R112, R9 ;  /* 0x000000706e097223 */ /* 0x000fca0000000009 */
[----:B------:R-:W-:-:S05]  /*4690*/  F2FP.F16.F32.PACK_AB R9, RZ, R9 ;  /* 0x00000009ff09723e */ /* 0x000fca00000000ff */
[----:B------:R0:W-:Y:S01]  /*46a0*/  @P1 STG.E.U16 desc[UR46][R12.64+0x10], R9 ;  /* 0x000010090c001986 */ /* 0x0001e2000c10152e */
[----:B------:R-:W-:Y:S05]  /*46b0*/  @!P0 BRA `(.L_x_45) ;  /* 0x0000000000048947 */ /* 0x000fea0003800000 */
[----:B------:R0:W5:Y:S02]  /*46c0*/  LDG.E.LTC128B.U16 R104, desc[UR46][R4.64+0x12] ;  /* 0x0000122e04687981 */ /* 0x000164000c1e1520 */
.L_x_45:
[----:B------:R-:W-:Y:S05]  /*46d0*/  BSYNC B1 ;  /* 0x0000000000017941 */ /* 0x000fea0003800000 */
.L_x_44:
[----:B0----5:R-:W-:Y:S01]  /*46e0*/  HADD2.F32 R9, -RZ, R104.H0_H0 ;  /* 0x20000068ff097230 */ /* 0x021fe20000004100 */
[----:B------:R-:W-:Y:S01]  /*46f0*/  ISETP.GT.AND P1, PT, R8, 0x10, PT ;  /* 0x000000100800780c */ /* 0x000fe20003f24270 */
[----:B------:R-:W-:Y:S03]  /*4700*/  BSSY B1, `(.L_x_46) ;  /* 0x0000008000017945 */ /* 0x000fe60003800000 */
[----:B-1----:R-:W-:Y:S01]  /*4710*/  FMUL R14, R9, R114 ;  /* 0x00000072090e7220 */ /* 0x002fe20000400000 */
[----:B------:R-:W-:-:S03]  /*4720*/  ISETP.GT.AND P2, PT, R3, RZ, P1 ;  /* 0x000000ff0300720c */ /* 0x000fc60000f44270 */
[----:B------:R-:W-:-:S05]  /*4730*/  FFMA R14, R111, R112, R14 ;  /* 0x000000706f0e7223 */ /* 0x000fca000000000e */
[----:B------:R-:W-:-:S05]  /*4740*/  F2FP.F16.F32.PACK_AB R14, RZ, R14 ;  /* 0x0000000eff0e723e */ /* 0x000fca00000000ff */
[----:B------:R0:W-:Y:S01]  /*4750*/  @P0 STG.E.U16 desc[UR46][R12.64+0x12], R14 ;  /* 0x0000120e0c000986 */ /* 0x0001e2000c10152e */
[----:B------:R-:W-:Y:S05]  /*4760*/  @!P2 BRA `(.L_x_47) ;  /* 0x000000000004a947 */ /* 0x000fea0003800000 */
[----:B------:R1:W5:Y:S02]  /*4770*/  LDG.E.LTC128B.U16 R104, desc[UR46][R6.64+0x20] ;  /* 0x0000202e06687981 */ /* 0x000364000c1e1520 */
.L_x_47:
[----:B------:R-:W-:Y:S05]  /*4780*/  BSYNC B1 ;  /* 0x0000000000017941 */ /* 0x000fea0003800000 */
.L_x_46:
        /* <DEDUP_REMOVED lines=10> */
.L_x_49:
[----:B------:R-:W-:Y:S05]  /*4830*/  BSYNC B1 ;  /* 0x0000000000017941 */ /* 0x000fea0003800000 */
.L_x_48:
[----:B0----5:R-:W-:Y:S01]  /*4840*/  HADD2.F32 R9, -RZ, R104.H0_H0 ;  /* 0x20000068ff097230 */ /* 0x021fe20000004100 */
        /* <DEDUP_REMOVED lines=8> */
.L_x_51:
[----:B------:R-:W-:Y:S05]  /*48d0*/  BSYNC B1 ;  /* 0x0000000000017941 */ /* 0x000fea0003800000 */
.L_x_50:
        /* <DEDUP_REMOVED lines=9> */
.L_x_53:
[----:B------:R-:W-:Y:S05]  /*4970*/  BSYNC B1 ;  /* 0x0000000000017941 */ /* 0x000fea0003800000 */
.L_x_52:
[----:B0----5:R-:W-:Y:S01]  /*4980*/  HADD2.F32 R9, -RZ, R104.H0_H0 ;  /* 0x20000068ff097230 */ /* 0x021fe20000004100 */
        /* <DEDUP_REMOVED lines=9> */
.L_x_55:
[----:B------:R-:W-:Y:S05]  /*4a20*/  BSYNC B1 ;  /* 0x0000000000017941 */ /* 0x000fea0003800000 */
.L_x_54:
        /* <DEDUP_REMOVED lines=10> */
.L_x_57:
[----:B------:R-:W-:Y:S05]  /*4ad0*/  BSYNC B1 ;  /* 0x0000000000017941 */ /* 0x000fea0003800000 */
.L_x_56:
        /* <DEDUP_REMOVED lines=9> */
.L_x_59:
[----:B------:R-:W-:Y:S05]  /*4b70*/  BSYNC B1 ;  /* 0x0000000000017941 */ /* 0x000fea0003800000 */
.L_x_58:
        /* <DEDUP_REMOVED lines=9> */
.L_x_61:
[----:B------:R-:W-:Y:S05]  /*4c10*/  BSYNC B1 ;  /* 0x0000000000017941 */ /* 0x000fea0003800000 */
.L_x_60:
        /* <DEDUP_REMOVED lines=10> */
.L_x_63:
[----:B------:R-:W-:Y:S05]  /*4cc0*/  BSYNC B1 ;  /* 0x0000000000017941 */ /* 0x000fea0003800000 */
.L_x_62:
        /* <DEDUP_REMOVED lines=10> */
.L_x_65:
[----:B------:R-:W-:Y:S05]  /*4d70*/  BSYNC B1 ;  /* 0x0000000000017941 */ /* 0x000fea0003800000 */
.L_x_64:
        /* <DEDUP_REMOVED lines=9> */
.L_x_67:
[----:B------:R-:W-:Y:S05]  /*4e10*/  BSYNC B1 ;  /* 0x0000000000017941 */ /* 0x000fea0003800000 */
.L_x_66:
        /* <DEDUP_REMOVED lines=9> */
.L_x_69:
[----:B------:R-:W-:Y:S05]  /*4eb0*/  BSYNC B1 ;  /* 0x0000000000017941 */ /* 0x000fea0003800000 */
.L_x_68:
        /* <DEDUP_REMOVED lines=10> */
.L_x_71:
[----:B------:R-:W-:Y:S05]  /*4f60*/  BSYNC B1 ;  /* 0x0000000000017941 */ /* 0x000fea0003800000 */
.L_x_70:
        /* <DEDUP_REMOVED lines=10> */
.L_x_73:
[----:B------:R-:W-:Y:S05]  /*5010*/  BSYNC B1 ;  /* 0x0000000000017941 */ /* 0x000fea0003800000 */
.L_x_72:
        /* <DEDUP_REMOVED lines=9> */
.L_x_75:
[----:B------:R-:W-:Y:S05]  /*50b0*/  BSYNC B1 ;  /* 0x0000000000017941 */ /* 0x000fea0003800000 */
.L_x_74:
        /* <DEDUP_REMOVED lines=9> */
.L_x_77:
[----:B------:R-:W-:Y:S05]  /*5150*/  BSYNC B1 ;  /* 0x0000000000017941 */ /* 0x000fea0003800000 */
.L_x_76:
        /* <DEDUP_REMOVED lines=10> */
.L_x_79:
[----:B------:R-:W-:Y:S05]  /*5200*/  BSYNC B1 ;  /* 0x0000000000017941 */ /* 0x000fea0003800000 */
.L_x_78:
        /* <DEDUP_REMOVED lines=10> */
.L_x_81:
[----:B------:R-:W-:Y:S05]  /*52b0*/  BSYNC B1 ;  /* 0x0000000000017941 */ /* 0x000fea0003800000 */
.L_x_80:
        /* <DEDUP_REMOVED lines=9> */
.L_x_83:
[----:B------:R-:W-:Y:S05]  /*5350*/  BSYNC B1 ;  /* 0x0000000000017941 */ /* 0x000fea0003800000 */
.L_x_82:
        /* <DEDUP_REMOVED lines=9> */
.L_x_85:
[----:B------:R-:W-:Y:S05]  /*53f0*/  BSYNC B1 ;  /* 0x0000000000017941 */ /* 0x000fea0003800000 */
.L_x_84:
        /* <DEDUP_REMOVED lines=10> */
.L_x_87:
[----:B------:R-:W-:Y:S05]  /*54a0*/  BSYNC B1 ;  /* 0x0000000000017941 */ /* 0x000fea0003800000 */
.L_x_86:
        /* <DEDUP_REMOVED lines=10> */
.L_x_89:
[----:B------:R-:W-:Y:S05]  /*5550*/  BSYNC B1 ;  /* 0x0000000000017941 */ /* 0x000fea0003800000 */
.L_x_88:
        /* <DEDUP_REMOVED lines=9> */
.L_x_91:
[----:B------:R-:W-:Y:S05]  /*55f0*/  BSYNC B1 ;  /* 0x0000000000017941 */ /* 0x000fea0003800000 */
.L_x_90:
        /* <DEDUP_REMOVED lines=9> */
.L_x_93:
[----:B------:R-:W-:Y:S05]  /*5690*/  BSYNC B1 ;  /* 0x0000000000017941 */ /* 0x000fea0003800000 */
.L_x_92:
        /* <DEDUP_REMOVED lines=10> */
.L_x_95:
[----:B------:R-:W-:Y:S05]  /*5740*/  BSYNC B1 ;  /* 0x0000000000017941 */ /* 0x000fea0003800000 */
.L_x_94:
        /* <DEDUP_REMOVED lines=10> */
.L_x_97:
[----:B------:R-:W-:Y:S05]  /*57f0*/  BSYNC B1 ;  /* 0x0000000000017941 */ /* 0x000fea0003800000 */
.L_x_96:
        /* <DEDUP_REMOVED lines=9> */
.L_x_99:
[----:B------:R-:W-:Y:S05]  /*5890*/  BSYNC B1 ;  /* 0x0000000000017941 */ /* 0x000fea0003800000 */
.L_x_98:
        /* <DEDUP_REMOVED lines=9> */
.L_x_101:
[----:B------:R-:W-:Y:S05]  /*5930*/  BSYNC B1 ;  /* 0x0000000000017941 */ /* 0x000fea0003800000 */
.L_x_100:
        /* <DEDUP_REMOVED lines=10> */
.L_x_103:
[----:B------:R-:W-:Y:S05]  /*59e0*/  BSYNC B1 ;  /* 0x0000000000017941 */ /* 0x000fea0003800000 */
.L_x_102:
        /* <DEDUP_REMOVED lines=10> */
.L_x_105:
[----:B------:R-:W-:Y:S05]  /*5a90*/  BSYNC B1 ;  /* 0x0000000000017941 */ /* 0x000fea0003800000 */
.L_x_104:
        /* <DEDUP_REMOVED lines=9> */
.L_x_107:
[----:B------:R-:W-:Y:S05]  /*5b30*/  BSYNC B1 ;  /* 0x0000000000017941 */ /* 0x000fea0003800000 */
.L_x_106:
        /* <DEDUP_REMOVED lines=9> */
.L_x_109:
[----:B------:R-:W-:Y:S05]  /*5bd0*/  BSYNC B1 ;  /* 0x0000000000017941 */ /* 0x000fea0003800000 */
.L_x_108:
        /* <DEDUP_REMOVED lines=10> */
.L_x_111:
[----:B------:R-:W-:Y:S05]  /*5c80*/  BSYNC B1 ;  /* 0x0000000000017941 */ /* 0x000fea0003800000 */
.L_x_110:
        /* <DEDUP_REMOVED lines=10> */
.L_x_113:
[----:B------:R-:W-:Y:S05]  /*5d30*/  BSYNC B1 ;  /* 0x0000000000017941 */ /* 0x000fea0003800000 */
.L_x_112:
        /* <DEDUP_REMOVED lines=9> */
.L_x_115:
[----:B------:R-:W-:Y:S05]  /*5dd0*/  BSYNC B1 ;  /* 0x0000000000017941 */ /* 0x000fea0003800000 */
.L_x_114:
        /* <DEDUP_REMOVED lines=9> */
.L_x_117:
[----:B------:R-:W-:Y:S05]  /*5e70*/  BSYNC B1 ;  /* 0x0000000000017941 */ /* 0x000fea0003800000 */
.L_x_116:
        /* <DEDUP_REMOVED lines=10> */
.L_x_119:
[----:B------:R-:W-:Y:S05]  /*5f20*/  BSYNC B1 ;  /* 0x0000000000017941 */ /* 0x000fea0003800000 */
.L_x_118:
        /* <DEDUP_REMOVED lines=10> */
.L_x_121:
[----:B------:R-:W-:Y:S05]  /*5fd0*/  BSYNC B1 ;  /* 0x0000000000017941 */ /* 0x000fea0003800000 */
.L_x_120:
        /* <DEDUP_REMOVED lines=9> */
.L_x_123:
[----:B------:R-:W-:Y:S05]  /*6070*/  BSYNC B1 ;  /* 0x0000000000017941 */ /* 0x000fea0003800000 */
.L_x_122:
        /* <DEDUP_REMOVED lines=9> */
.L_x_125:
[----:B------:R-:W-:Y:S05]  /*6110*/  BSYNC B1 ;  /* 0x0000000000017941 */ /* 0x000fea0003800000 */
.L_x_124:
        /* <DEDUP_REMOVED lines=10> */
.L_x_127:
[----:B------:R-:W-:Y:S05]  /*61c0*/  BSYNC B1 ;  /* 0x0000000000017941 */ /* 0x000fea0003800000 */
.L_x_126:
        /* <DEDUP_REMOVED lines=10> */
.L_x_129:
[----:B------:R-:W-:Y:S05]  /*6270*/  BSYNC B1 ;  /* 0x0000000000017941 */ /* 0x000fea0003800000 */
.L_x_128:
        /* <DEDUP_REMOVED lines=9> */
.L_x_131:
[----:B------:R-:W-:Y:S05]  /*6310*/  BSYNC B1 ;  /* 0x0000000000017941 */ /* 0x000fea0003800000 */
.L_x_130:
        /* <DEDUP_REMOVED lines=9> */
.L_x_133:
[----:B------:R-:W-:Y:S05]  /*63b0*/  BSYNC B1 ;  /* 0x0000000000017941 */ /* 0x000fea0003800000 */
.L_x_132:
        /* <DEDUP_REMOVED lines=10> */
.L_x_135:
[----:B------:R-:W-:Y:S05]  /*6460*/  BSYNC B1 ;  /* 0x0000000000017941 */ /* 0x000fea0003800000 */
.L_x_134:
        /* <DEDUP_REMOVED lines=10> */
.L_x_137:
[----:B------:R-:W-:Y:S05]  /*6510*/  BSYNC B1 ;  /* 0x0000000000017941 */ /* 0x000fea0003800000 */
.L_x_136:
        /* <DEDUP_REMOVED lines=9> */
.L_x_139:
[----:B------:R-:W-:Y:S05]  /*65b0*/  BSYNC B1 ;  /* 0x0000000000017941 */ /* 0x000fea0003800000 */
.L_x_138:
        /* <DEDUP_REMOVED lines=9> */
.L_x_141:
[----:B------:R-:W-:Y:S05]  /*6650*/  BSYNC B1 ;  /* 0x0000000000017941 */ /* 0x000fea0003800000 */
.L_x_140:
        /* <DEDUP_REMOVED lines=10> */
.L_x_143:
[----:B------:R-:W-:Y:S05]  /*6700*/  BSYNC B1 ;  /* 0x0000000000017941 */ /* 0x000fea0003800000 */
.L_x_142:
        /* <DEDUP_REMOVED lines=10> */
.L_x_145:
[----:B------:R-:W-:Y:S05]  /*67b0*/  BSYNC B1 ;  /* 0x0000000000017941 */ /* 0x000fea0003800000 */
.L_x_144:
        /* <DEDUP_REMOVED lines=9> */
.L_x_147:
[----:B------:R-:W-:Y:S05]  /*6850*/  BSYNC B1 ;  /* 0x0000000000017941 */ /* 0x000fea0003800000 */
.L_x_146:
        /* <DEDUP_REMOVED lines=9> */
.L_x_149:
[----:B------:R-:W-:Y:S05]  /*68f0*/  BSYNC B1 ;  /* 0x0000000000017941 */ /* 0x000fea0003800000 */
.L_x_148:
        /* <DEDUP_REMOVED lines=10> */
.L_x_151:
[----:B------:R-:W-:Y:S05]  /*69a0*/  BSYNC B1 ;  /* 0x0000000000017941 */ /* 0x000fea0003800000 */
.L_x_150:
        /* <DEDUP_REMOVED lines=10> */
.L_x_153:
[----:B------:R-:W-:Y:S05]  /*6a50*/  BSYNC B1 ;  /* 0x0000000000017941 */ /* 0x000fea0003800000 */
.L_x_152:
        /* <DEDUP_REMOVED lines=9> */
.L_x_155:
[----:B------:R-:W-:Y:S05]  /*6af0*/  BSYNC B1 ;  /* 0x0000000000017941 */ /* 0x000fea0003800000 */
.L_x_154:
        /* <DEDUP_REMOVED lines=9> */
.L_x_157:
[----:B------:R-:W-:Y:S05]  /*6b90*/  BSYNC B1 ;  /* 0x0000000000017941 */ /* 0x000fea0003800000 */
.L_x_156:
        /* <DEDUP_REMOVED lines=10> */
.L_x_159:
[----:B------:R-:W-:Y:S05]  /*6c40*/  BSYNC B1 ;  /* 0x0000000000017941 */ /* 0x000fea0003800000 */
.L_x_158:
        /* <DEDUP_REMOVED lines=10> */
.L_x_161:
[----:B------:R-:W-:Y:S05]  /*6cf0*/  BSYNC B1 ;  /* 0x0000000000017941 */ /* 0x000fea0003800000 */
.L_x_160:
        /* <DEDUP_REMOVED lines=9> */
.L_x_163:
[----:B------:R-:W-:Y:S05]  /*6d90*/  BSYNC B1 ;  /* 0x0000000000017941 */ /* 0x000fea0003800000 */
.L_x_162:
        /* <DEDUP_REMOVED lines=9> */
.L_x_165:
[----:B------:R-:W-:Y:S05]  /*6e30*/  BSYNC B1 ;  /* 0x0000000000017941 */ /* 0x000fea0003800000 */
.L_x_164:
        /* <DEDUP_REMOVED lines=10> */
.L_x_167:
[----:B------:R-:W-:Y:S05]  /*6ee0*/  BSYNC B1 ;  /* 0x0000000000017941 */ /* 0x000fea0003800000 */
.L_x_166:
        /* <DEDUP_REMOVED lines=10> */
.L_x_169:
[----:B------:R-:W-:Y:S05]  /*6f90*/  BSYNC B1 ;  /* 0x0000000000017941 */ /* 0x000fea0003800000 */
.L_x_168:
        /* <DEDUP_REMOVED lines=9> */
.L_x_171:
[----:B------:R-:W-:Y:S05]  /*7030*/  BSYNC B1 ;  /* 0x0000000000017941 */ /* 0x000fea0003800000 */
.L_x_170:
        /* <DEDUP_REMOVED lines=9> */
.L_x_173:
[----:B------:R-:W-:Y:S05]  /*70d0*/  BSYNC B1 ;  /* 0x0000000000017941 */ /* 0x000fea0003800000 */
.L_x_172:
        /* <DEDUP_REMOVED lines=10> */
.L_x_175:
[----:B------:R-:W-:Y:S05]  /*7180*/  BSYNC B1 ;  /* 0x0000000000017941 */ /* 0x000fea0003800000 */
.L_x_174:
        /* <DEDUP_REMOVED lines=10> */
.L_x_177:
[----:B------:R-:W-:Y:S05]  /*7230*/  BSYNC B1 ;  /* 0x0000000000017941 */ /* 0x000fea0003800000 */
.L_x_176:
        /* <DEDUP_REMOVED lines=9> */
.L_x_179:
[----:B------:R-:W-:Y:S05]  /*72d0*/  BSYNC B1 ;  /* 0x0000000000017941 */ /* 0x000fea0003800000 */
.L_x_178:
        /* <DEDUP_REMOVED lines=9> */
.L_x_181:
[----:B------:R-:W-:Y:S05]  /*7370*/  BSYNC B1 ;  /* 0x0000000000017941 */ /* 0x000fea0003800000 */
.L_x_180:
        /* <DEDUP_REMOVED lines=10> */
.L_x_183:
[----:B------:R-:W-:Y:S05]  /*7420*/  BSYNC B1 ;  /* 0x0000000000017941 */ /* 0x000fea0003800000 */
.L_x_182:
        /* <DEDUP_REMOVED lines=10> */
.L_x_185:
[----:B------:R-:W-:Y:S05]  /*74d0*/  BSYNC B1 ;  /* 0x0000000000017941 */ /* 0x000fea0003800000 */
.L_x_184:
        /* <DEDUP_REMOVED lines=9> */
.L_x_187:
[----:B------:R-:W-:Y:S05]  /*7570*/  BSYNC B1 ;  /* 0x0000000000017941 */ /* 0x000fea0003800000 */
.L_x_186:
        /* <DEDUP_REMOVED lines=9> */
.L_x_189:
[----:B------:R-:W-:Y:S05]  /*7610*/  BSYNC B1 ;  /* 0x0000000000017941 */ /* 0x000fea0003800000 */
.L_x_188:
        /* <DEDUP_REMOVED lines=10> */
.L_x_191:
[----:B------:R-:W-:Y:S05]  /*76c0*/  BSYNC B1 ;  /* 0x0000000000017941 */ /* 0x000fea0003800000 */
.L_x_190:
        /* <DEDUP_REMOVED lines=10> */
.L_x_193:
[----:B------:R-:W-:Y:S05]  /*7770*/  BSYNC B1 ;  /* 0x0000000000017941 */ /* 0x000fea0003800000 */
.L_x_192:
        /* <DEDUP_REMOVED lines=9> */
.L_x_195:
[----:B------:R-:W-:Y:S05]  /*7810*/  BSYNC B1 ;  /* 0x0000000000017941 */ /* 0x000fea0003800000 */
.L_x_194:
        /* <DEDUP_REMOVED lines=9> */
.L_x_197:
[----:B------:R-:W-:Y:S05]  /*78b0*/  BSYNC B1 ;  /* 0x0000000000017941 */ /* 0x000fea0003800000 */
.L_x_196:
        /* <DEDUP_REMOVED lines=10> */
.L_x_199:
[----:B------:R-:W-:Y:S05]  /*7960*/  BSYNC B1 ;  /* 0x0000000000017941 */ /* 0x000fea0003800000 */
.L_x_198:
[----:B-----5:R-:W-:Y:S01]  /*7970*/  HADD2.F32 R9, -RZ, R104.H0_H0 ;  /* 0x20000068ff097230 */ /* 0x020fe20000004100 */
[----:B------:R-:W-:Y:S01]  /*7980*/  ISETP.GT.AND P0, PT, R8, 0xa9, PT ;  /* 0x000000a90800780c */ /* 0x000fe20003f04270 */
[----:B------:R-:W-:Y:S01]  /*7990*/  @P2 IMAD.MOV.U32 R8, RZ, RZ, R10 ;  /* 0x000000ffff082224 */ /* 0x000fe200078e000a */
[----:B------:R-:W-:Y:S02]  /*79a0*/  BSSY B1, `(.L_x_200) ;  /* 0x000000a000017945 */ /* 0x000fe40003800000 */
[----:B------:R-:W-:Y:S01]  /*79b0*/  FMUL R9, R9, R114 ;  /* 0x0000007209097220 */ /* 0x000fe20000400000 */
[----:B------:R-:W-:-:S03]  /*79c0*/  ISETP.GT.AND P3, PT, R3, RZ, P0 ;  /* 0x000000ff0300720c */ /* 0x000fc60000764270 */
[----:B------:R-:W-:-:S05]  /*79d0*/  FFMA R9, R28, R112, R9 ;  /* 0x000000701c097223 */ /* 0x000fca0000000009 */
[----:B------:R-:W-:-:S04]  /*79e0*/  F2FP.F16.F32.PACK_AB R9, RZ, R9 ;  /* 0x00000009ff09723e */ /* 0x000fc800000000ff */
[----:B0-----:R-:W-:Y:S01]  /*79f0*/  PRMT R14, R9, 0x7610, R14 ;  /* 0x00007610090e7816 */ /* 0x001fe2000000000e */
[----:B------:R-:W-:-:S05]  /*7a00*/  @P2 IMAD.MOV.U32 R9, RZ, RZ, R11 ;  /* 0x000000ffff092224 */ /* 0x000fca00078e000b */
[----:B------:R0:W-:Y:S01]  /*7a10*/  @P2 STG.E.U16 desc[UR46][R8.64+0x150], R14 ;  /* 0x0001500e08002986 */ /* 0x0001e2000c10152e */
[----:B------:R-:W-:Y:S05]  /*7a20*/  @!P3 BRA `(.L_x_201) ;  /* 0x000000000004b947 */ /* 0x000fea0003800000 */
[----:B------:R0:W5:Y:S02]  /*7a30*/  LDG.E.LTC128B.U16 R104, desc[UR46][R6.64+0x152] ;  /* 0x0001522e06687981 */ /* 0x000164000c1e1520 */
.L_x_201:
[----:B------:R-:W-:Y:S05]  /*7a40*/  BSYNC B1 ;  /* 0x0000000000017941 */ /* 0x000fea0003800000 */
.L_x_200:
[----:B01-3-5:R-:W-:Y:S01]  /*7a50*/  HADD2.F32 R7, -RZ, R104.H0_H0 ;  /* 0x20000068ff077230 */ /* 0x02bfe20000004100 */
        /* <DEDUP_REMOVED lines=8> */
.L_x_203:
[----:B------:R-:W-:Y:S05]  /*7ae0*/  BSYNC B1 ;  /* 0x0000000000017941 */ /* 0x000fea0003800000 */
.L_x_202:
[----:B-----5:R-:W-:Y:S01]  /*7af0*/  HADD2.F32 R7, -RZ, R104.H0_H0 ;  /* 0x20000068ff077230 */ /* 0x020fe20000004100 */
[----:B------:R-:W-:Y:S01]  /*7b00*/  ISETP.GT.AND P0, PT, R3, 0x8, P0 ;  /* 0x000000080300780c */ /* 0x000fe20000704270 */
[----:B0-----:R-:W-:Y:S01]  /*7b10*/  @P1 IMAD.MOV.U32 R6, RZ, RZ, R12 ;  /* 0x000000ffff061224 */ /* 0x001fe200078e000c */
[----:B------:R-:W-:Y:S02]  /*7b20*/  BSSY B1, `(.L_x_204) ;  /* 0x0000009000017945 */ /* 0x000fe40003800000 */
[----:B------:R-:W-:-:S04]  /*7b30*/  FMUL R7, R7, R114 ;  /* 0x0000007207077220 */ /* 0x000fc80000400000 */
[----:B------:R-:W-:-:S05]  /*7b40*/  FFMA R7, R30, R112, R7 ;  /* 0x000000701e077223 */ /* 0x000fca0000000007 */
[----:B------:R-:W-:-:S04]  /*7b50*/  F2FP.F16.F32.PACK_AB R7, RZ, R7 ;  /* 0x00000007ff07723e */ /* 0x000fc800000000ff */
[----:B------:R-:W-:Y:S01]  /*7b60*/  PRMT R8, R7, 0x7610, R8 ;  /* 0x0000761007087816 */ /* 0x000fe20000000008 */
[----:B------:R-:W-:-:S05]  /*7b70*/  @P1 IMAD.MOV.U32 R7, RZ, RZ, R13 ;  /* 0x000000ffff071224 */ /* 0x000fca00078e000d */
[----:B------:R0:W-:Y:S01]  /*7b80*/  @P1 STG.E.U16 desc[UR46][R6.64+0x150], R8 ;  /* 0x0001500806001986 */ /* 0x0001e2000c10152e */
[----:B------:R-:W-:Y:S05]  /*7b90*/  @!P0 BRA `(.L_x_205) ;  /* 0x0000000000048947 */ /* 0x000fea0003800000 */
[----:B------:R3:W5:Y:S02]  /*7ba0*/  LDG.E.LTC128B.U16 R104, desc[UR46][R4.64+0x152] ;  /* 0x0001522e04687981 */ /* 0x000764000c1e1520 */
.L_x_205:
[----:B------:R-:W-:Y:S05]  /*7bb0*/  BSYNC B1 ;  /* 0x0000000000017941 */ /* 0x000fea0003800000 */
.L_x_204:
[----:B------:R-:W-:Y:S05]  /*7bc0*/  @!P0 BRA `(.L_x_206) ;  /* 0x0000001c00b08947 */ /* 0x000fea0003800000 */
[----:B-----5:R-:W-:-:S05]  /*7bd0*/  HADD2.F32 R3, -RZ, R104.H0_H0 ;  /* 0x20000068ff037230 */ /* 0x020fca0000004100 */
[----:B-1234-:R-:W-:-:S04]  /*7be0*/  FMUL R4, R3, R114 ;  /* 0x0000007203047220 */ /* 0x01efc80000400000 */
[----:B------:R-:W-:-:S05]  /*7bf0*/  FFMA R4, R31, R112, R4 ;  /* 0x000000701f047223 */ /* 0x000fca0000000004 */
[----:B------:R-:W-:-:S05]  /*7c00*/  F2FP.F16.F32.PACK_AB R4, RZ, R4 ;  /* 0x00000004ff04723e */ /* 0x000fca00000000ff */
[----:B------:R1:W-:Y:S01]  /*7c10*/  STG.E.U16 desc[UR46][R12.64+0x152], R4 ;  /* 0x000152040c007986 */ /* 0x0003e2000c10152e */
[----:B------:R-:W-:Y:S05]  /*7c20*/  BRA `(.L_x_206) ;  /* 0x0000001c00987947 */ /* 0x000fea0003800000 */
.L_x_33:
[----:B------:R-:W-:Y:S01]  /*7c30*/  ULDC.64 UR4, c[0x0][0x5c0] ;  /* 0x0001700000047ab9 */ /* 0x000fe20000000a00 */
[----:B------:R-:W-:Y:S01]  /*7c40*/  ISETP.GT.AND P3, PT, R8, 0x1, PT ;  /* 0x000000010800780c */ /* 0x000fe20003f64270 */
[-C--:B------:R-:W-:Y:S01]  /*7c50*/  FMUL R104, R104, R112.reuse ;  /* 0x0000007068687220 */ /* 0x080fe20000400000 */
[----:B------:R-:W-:Y:S01]  /*7c60*/  LEA R10, P0, R6, UR4, 0x1 ;  /* 0x00000004060a7c11 */ /* 0x000fe2000f8008ff */
[-C--:B------:R-:W-:Y:S01]  /*7c70*/  FMUL R105, R105, R112.reuse ;  /* 0x0000007069697220 */ /* 0x080fe20000400000 */
[----:B------:R-:W-:Y:S01]  /*7c80*/  SHF.L.U64.HI R5, R4, 0x4, R5 ;  /* 0x0000000404057819 */ /* 0x000fe20000010205 */
[-C--:B------:R-:W-:Y:S01]  /*7c90*/  FMUL R106, R106, R112.reuse ;  /* 0x000000706a6a7220 */ /* 0x080fe20000400000 */
[----:B------:R-:W-:Y:S01]  /*7ca0*/  LEA.HI.X R11, R6, UR5, R115, 0x1, P0 ;  /* 0x00000005060b7c11 */ /* 0x000fe200080f0c73 */
[-C--:B------:R-:W-:Y:S01]  /*7cb0*/  FMUL R107, R107, R112.reuse ;  /* 0x000000706b6b7220 */ /* 0x080fe20000400000 */
[----:B------:R-:W-:Y:S01]  /*7cc0*/  ISETP.GT.AND P0, PT, R3, RZ, P3 ;  /* 0x000000ff0300720c */ /* 0x000fe20001f04270 */
[----:B------:R-:W-:Y:S01]  /*7cd0*/  FMUL R108, R108, R112 ;  /* 0x000000706c6c7220 */ /* 0x000fe20000400000 */
[----:B------:R-:W-:Y:S01]  /*7ce0*/  F2FP.F16.F32.PACK_AB R104, RZ, R104 ;  /* 0x00000068ff68723e */ /* 0x000fe200000000ff */
[-C--:B------:R-:W-:Y:S01]  /*7cf0*/  FMUL R109, R109, R112.reuse ;  /* 0x000000706d6d7220 */ /* 0x080fe20000400000 */
[----:B------:R-:W-:Y:S01]  /*7d00*/  F2FP.F16.F32.PACK_AB R105, RZ, R105 ;  /* 0x00000069ff69723e */ /* 0x000fe200000000ff */
[----:B------:R-:W-:Y:S01]  /*7d10*/  FMUL R110, R110, R112 ;  /* 0x000000706e6e7220 */ /* 0x000fe20000400000 */
[----:B------:R-:W-:Y:S01]  /*7d20*/  LEA R4, P4, R4, R10, 0x4 ;  /* 0x0000000a04047211 */ /* 0x000fe200078820ff */
[----:B------:R-:W-:Y:S01]  /*7d30*/  @P2 STG.E.U16 desc[UR46][R10.64], R104 ;  /* 0x000000680a002986 */ /* 0x000fe2000c10152e */
[----:B------:R-:W-:Y:S01]  /*7d40*/  ISETP.GT.AND P2, PT, R8, 0x8, PT ;  /* 0x000000080800780c */ /* 0x000fe20003f44270 */
[----:B------:R-:W-:Y:S01]  /*7d50*/  FMUL R111, R111, R112 ;  /* 0x000000706f6f7220 */ /* 0x000fe20000400000 */
[----:B------:R-:W-:Y:S01]  /*7d60*/  ISETP.GT.AND P1, PT, R3, 0x8, P1 ;  /* 0x000000080300780c */ /* 0x000fe20000f24270 */
[--C-:B------:R-:W-:Y:S01]  /*7d70*/  IMAD.X R5, R5, 0x1, R11.reuse, P4 ;  /* 0x0000000105057824 */ /* 0x100fe200020e060b */
[C---:B------:R-:W-:Y:S01]  /*7d80*/  ISETP.GT.AND P5, PT, R3.reuse, RZ, P2 ;  /* 0x000000ff0300720c */ /* 0x040fe200017a4270 */
[--C-:B------:R-:W-:Y:S01]  /*7d90*/  @P0 IMAD.MOV.U32 R6, RZ, RZ, R10.reuse ;  /* 0x000000ffff060224 */ /* 0x100fe200078e000a */
[----:B------:R-:W-:Y:S01]  /*7da0*/  ISETP.GT.AND P3, PT, R3, 0x8, P3 ;  /* 0x000000080300780c */ /* 0x000fe20001f64270 */
[--C-:B------:R-:W-:Y:S01]  /*7db0*/  @P0 IMAD.MOV.U32 R7, RZ, RZ, R11.reuse ;  /* 0x000000ffff070224 */ /* 0x100fe200078e000b */
[----:B------:R-:W-:Y:S01]  /*7dc0*/  F2FP.F16.F32.PACK_AB R106, RZ, R106 ;  /* 0x0000006aff6a723e */ /* 0x000fe200000000ff */
[-C--:B------:R-:W-:Y:S01]  /*7dd0*/  FMUL R96, R96, R112.reuse ;  /* 0x0000007060607220 */ /* 0x080fe20000400000 */
[----:B------:R-:W-:Y:S01]  /*7de0*/  F2FP.F16.F32.PACK_AB R107, RZ, R107 ;  /* 0x0000006bff6b723e */ /* 0x000fe200000000ff */
[-C--:B------:R-:W-:Y:S01]  /*7df0*/  FMUL R97, R97, R112.reuse ;  /* 0x0000007061617220 */ /* 0x080fe20000400000 */
[----:B------:R0:W-:Y:S01]  /*7e00*/  @P0 STG.E.U16 desc[UR46][R6.64+0x2], R105 ;  /* 0x0000026906000986 */ /* 0x0001e2000c10152e */
[----:B------:R-:W-:Y:S01]  /*7e10*/  ISETP.GT.AND P0, PT, R8, 0x9, PT ;  /* 0x000000090800780c */ /* 0x000fe20003f04270 */
[----:B------:R-:W-:Y:S01]  /*7e20*/  FMUL R98, R98, R112 ;  /* 0x0000007062627220 */ /* 0x000fe20000400000 */
[----:B------:R-:W-:Y:S01]  /*7e30*/  F2FP.F16.F32.PACK_AB R108, RZ, R108 ;  /* 0x0000006cff6c723e */ /* 0x000fe200000000ff */
[----:B------:R-:W-:Y:S01]  /*7e40*/  @P1 STG.E.U16 desc[UR46][R4.64], R106 ;  /* 0x0000006a04001986 */ /* 0x000fe2000c10152e */
[----:B------:R-:W-:Y:S01]  /*7e50*/  ISETP.GT.AND P4, PT, R3, RZ, P0 ;  /* 0x000000ff0300720c */ /* 0x000fe20000784270 */
[-C--:B------:R-:W-:Y:S01]  /*7e60*/  FMUL R99, R99, R112.reuse ;  /* 0x0000007063637220 */ /* 0x080fe20000400000 */
[----:B------:R-:W-:Y:S01]  /*7e70*/  ISETP.GT.AND P1, PT, R8, 0x10, PT ;  /* 0x000000100800780c */ /* 0x000fe20003f24270 */
[----:B------:R-:W-:Y:S01]  /*7e80*/  @P3 STG.E.U16 desc[UR46][R4.64+0x2], R107 ;  /* 0x0000026b04003986 */ /* 0x000fe2000c10152e */
[----:B------:R-:W-:Y:S01]  /*7e90*/  F2FP.F16.F32.PACK_AB R109, RZ, R109 ;  /* 0x0000006dff6d723e */ /* 0x000fe200000000ff */
[-C--:B------:R-:W-:Y:S01]  /*7ea0*/  FMUL R100, R100, R112.reuse ;  /* 0x0000007064647220 */ /* 0x080fe20000400000 */
[C---:B------:R-:W-:Y:S01]  /*7eb0*/  ISETP.GT.AND P2, PT, R3.reuse, 0x8, P2 ;  /* 0x000000080300780c */ /* 0x040fe20001744270 */
[--C-:B0-----:R-:W-:Y:S01]  /*7ec0*/  @P5 IMAD.MOV.U32 R6, RZ, RZ, R10.reuse ;  /* 0x000000ffff065224 */ /* 0x101fe200078e000a */
[----:B------:R-:W-:Y:S01]  /*7ed0*/  ISETP.GT.AND P3, PT, R3, 0x8, P0 ;  /* 0x000000080300780c */ /* 0x000fe20000764270 */
[--C-:B------:R-:W-:Y:S01]  /*7ee0*/  @P5 IMAD.MOV.U32 R7, RZ, RZ, R11.reuse ;  /* 0x000000ffff075224 */ /* 0x100fe200078e000b */
[----:B------:R-:W-:Y:S01]  /*7ef0*/  ISETP.GT.AND P0, PT, R8, 0x11, PT ;  /* 0x000000110800780c */ /* 0x000fe20003f04270 */
[----:B------:R-:W-:Y:S01]  /*7f00*/  FMUL R101, R101, R112 ;  /* 0x0000007065657220 */ /* 0x000fe20000400000 */
[----:B------:R-:W-:Y:S01]  /*7f10*/  F2FP.F16.F32.PACK_AB R110, RZ, R110 ;  /* 0x0000006eff6e723e */ /* 0x000fe200000000ff */
[-C--:B------:R-:W-:Y:S01]  /*7f20*/  FMUL R102, R102, R112.reuse ;  /* 0x0000007066667220 */ /* 0x080fe20000400000 */
[----:B------:R0:W-:Y:S01]  /*7f30*/  @P5 STG.E.U16 desc[UR46][R6.64+0x10], R108 ;  /* 0x0000106c06005986 */ /* 0x0001e2000c10152e */
[----:B------:R-:W-:Y:S01]  /*7f40*/  ISETP.GT.AND P5, PT, R3, RZ, P1 ;  /* 0x000000ff0300720c */ /* 0x000fe20000fa4270 */
[-C--:B------:R-:W-:Y:S01]  /*7f50*/  FMUL R103, R103, R112.reuse ;  /* 0x0000007067677220 */ /* 0x080fe20000400000 */
[----:B------:R-:W-:Y:S01]  /*7f60*/  F2FP.F16.F32.PACK_AB R111, RZ, R111 ;  /* 0x0000006fff6f723e */ /* 0x000fe200000000ff */
[----:B------:R-:W-:Y:S01]  /*7f70*/  FMUL R88, R88, R112 ;  /* 0x0000007058587220 */ /* 0x000fe20000400000 */
[----:B------:R-:W-:Y:S01]  /*7f80*/  F2FP.F16.F32.PACK_AB R96, RZ, R96 ;  /* 0x00000060ff60723e */ /* 0x000fe200000000ff */
[-C--:B------:R-:W-:Y:S01]  /*7f90*/  FMUL R89, R89, R112.reuse ;  /* 0x0000007059597220 */ /* 0x080fe20000400000 */
[----:B------:R-:W-:Y:S01]  /*7fa0*/  F2FP.F16.F32.PACK_AB R97, RZ, R97 ;  /* 0x00000061ff61723e */ /* 0x000fe200000000ff */
[-C--:B------:R-:W-:Y:S01]  /*7fb0*/  FMUL R90, R90, R112.reuse ;  /* 0x000000705a5a7220 */ /* 0x080fe20000400000 */
[----:B------:R-:W-:Y:S01]  /*7fc0*/  ISETP.GT.AND P1, PT, R3, 0x8, P1 ;  /* 0x000000080300780c */ /* 0x000fe20000f24270 */
[----:B------:R-:W-:Y:S01]  /*7fd0*/  FMUL R91, R91, R112 ;  /* 0x000000705b5b7220 */ /* 0x000fe20000400000 */
[----:B------:R-:W-:Y:S01]  /*7fe0*/  F2FP.F16.F32.PACK_AB R98, RZ, R98 ;  /* 0x00000062ff62723e */ /* 0x000fe200000000ff */
[--C-:B0-----:R-:W-:Y:S01]  /*7ff0*/  @P4 IMAD.MOV.U32 R6, RZ, RZ, R10.reuse ;  /* 0x000000ffff064224 */ /* 0x101fe200078e000a */
[----:B------:R-:W-:Y:S01]  /*8000*/  F2FP.F16.F32.PACK_AB R99, RZ, R99 ;  /* 0x00000063ff63723e */ /* 0x000fe200000000ff */
[--C-:B------:R-:W-:Y:S01]  /*8010*/  @P4 IMAD.MOV.U32 R7, RZ, RZ, R11.reuse ;  /* 0x000000ffff074224 */ /* 0x100fe200078e000b */
[----:B------:R-:W-:Y:S01]  /*8020*/  F2FP.F16.F32.PACK_AB R100, RZ, R100 ;  /* 0x00000064ff64723e */ /* 0x000fe200000000ff */
[-C--:B------:R-:W-:Y:S01]  /*8030*/  FMUL R92, R92, R112.reuse ;  /* 0x000000705c5c7220 */ /* 0x080fe20000400000 */
[----:B------:R-:W-:Y:S01]  /*8040*/  F2FP.F16.F32.PACK_AB R101, RZ, R101 ;  /* 0x00000065ff65723e */ /* 0x000fe200000000ff */
[-C--:B------:R-:W-:Y:S01]  /*8050*/  FMUL R93, R93, R112.reuse ;  /* 0x000000705d5d7220 */ /* 0x080fe20000400000 */
[----:B------:R0:W-:Y:S01]  /*8060*/  @P4 STG.E.U16 desc[UR46][R6.64+0x12], R109 ;  /* 0x0000126d06004986 */ /* 0x0001e2000c10152e */
[----:B------:R-:W-:Y:S01]  /*8070*/  ISETP.GT.AND P4, PT, R3, RZ, P0 ;  /* 0x000000ff0300720c */ /* 0x000fe20000784270 */
[----:B------:R-:W-:Y:S01]  /*8080*/  FMUL R94, R94, R112 ;  /* 0x000000705e5e7220 */ /* 0x000fe20000400000 */
[----:B------:R-:W-:Y:S01]  /*8090*/  F2FP.F16.F32.PACK_AB R102, RZ, R102 ;  /* 0x00000066ff66723e */ /* 0x000fe200000000ff */
[----:B------:R-:W-:Y:S01]  /*80a0*/  @P2 STG.E.U16 desc[UR46][R4.64+0x10], R110 ;  /* 0x0000106e04002986 */ /* 0x000fe2000c10152e */
[----:B------:R-:W-:Y:S01]  /*80b0*/  ISETP.GT.AND P2, PT, R8, 0x18, PT ;  /* 0x000000180800780c */ /* 0x000fe20003f44270 */
[-C--:B------:R-:W-:Y:S01]  /*80c0*/  FMUL R95, R95, R112.reuse ;  /* 0x000000705f5f7220 */ /* 0x080fe20000400000 */
[----:B------:R-:W-:Y:S01]  /*80d0*/  F2FP.F16.F32.PACK_AB R103, RZ, R103 ;  /* 0x00000067ff67723e */ /* 0x000fe200000000ff */
[----:B------:R-:W-:Y:S01]  /*80e0*/  @P3 STG.E.U16 desc[UR46][R4.64+0x12], R111 ;  /* 0x0000126f04003986 */ /* 0x000fe2000c10152e */
[----:B------:R-:W-:Y:S01]  /*80f0*/  ISETP.GT.AND P3, PT, R3, 0x8, P0 ;  /* 0x000000080300780c */ /* 0x000fe20000764270 */
[----:B------:R-:W-:Y:S01]  /*8100*/  FMUL R80, R80, R112 ;  /* 0x0000007050507220 */ /* 0x000fe20000400000 */
[----:B------:R-:W-:Y:S01]  /*8110*/  ISETP.GT.AND P0, PT, R8, 0x19, PT ;  /* 0x000000190800780c */ /* 0x000fe20003f04270 */
[--C-:B0-----:R-:W-:Y:S01]  /*8120*/  @P5 IMAD.MOV.U32 R6, RZ, RZ, R10.reuse ;  /* 0x000000ffff065224 */ /* 0x101fe200078e000a */
[----:B------:R-:W-:Y:S01]  /*8130*/  F2FP.F16.F32.PACK_AB R88, RZ, R88 ;  /* 0x00000058ff58723e */ /* 0x000fe200000000ff */
[--C-:B------:R-:W-:Y:S01]  /*8140*/  @P5 IMAD.MOV.U32 R7, RZ, RZ, R11.reuse ;  /* 0x000000ffff075224 */ /* 0x100fe200078e000b */
[----:B------:R-:W-:Y:S01]  /*8150*/  F2FP.F16.F32.PACK_AB R89, RZ, R89 ;  /* 0x00000059ff59723e */ /* 0x000fe200000000ff */
        /* <DEDUP_REMOVED lines=11> */
[----:B------:R-:W-:Y:S01]  /*8210*/  FMUL R86, R86, R112 ;  /* 0x0000007056567220 */ /* 0x000fe20000400000 */
[----:B------:R-:W-:Y:S01]  /*8220*/  F2FP.F16.F32.PACK_AB R94, RZ, R94 ;  /* 0x0000005eff5e723e */ /* 0x000fe200000000ff */
[----:B------:R-:W-:Y:S01]  /*8230*/  FMUL R87, R87, R112 ;  /* 0x0000007057577220 */ /* 0x000fe20000400000 */
[----:B------:R-:W-:Y:S01]  /*8240*/  F2FP.F16.F32.PACK_AB R95, RZ, R95 ;  /* 0x0000005fff5f723e */ /* 0x000fe200000000ff */
        /* <DEDUP_REMOVED lines=8> */
[C---:B------:R-:W-:Y:S01]  /*82d0*/  ISETP.GT.AND P4, PT, R3.reuse, RZ, P0 ;  /* 0x000000ff0300720c */ /* 0x040fe20000784270 */
[-C--:B------:R-:W-:Y:S01]  /*82e0*/  FMUL R74, R74, R112.reuse ;  /* 0x000000704a4a7220 */ /* 0x080fe20000400000 */
[----:B------:R-:W-:Y:S01]  /*82f0*/  F2FP.F16.F32.PACK_AB R83, RZ, R83 ;  /* 0x00000053ff53723e */ /* 0x000fe200000000ff */
[----:B------:R-:W-:Y:S01]  /*8300*/  @P1 STG.E.U16 desc[UR46][R4.64+0x20], R98 ;  /* 0x0000206204001986 */ /* 0x000fe2000c10152e */
[----:B------:R-:W-:Y:S01]  /*8310*/  ISETP.GT.AND P1, PT, R3, 0x8, P2 ;  /* 0x000000080300780c */ /* 0x000fe20001724270 */
[-C--:B------:R-:W-:Y:S01]  /*8320*/  FMUL R75, R75, R112.reuse ;  /* 0x000000704b4b7220 */ /* 0x080fe20000400000 */
[----:B------:R-:W-:Y:S01]  /*8330*/  ISETP.GT.AND P2, PT, R8, 0x20, PT ;  /* 0x000000200800780c */ /* 0x000fe20003f44270 */
        /* <DEDUP_REMOVED lines=156> */
[----:B0-----:R-:W-:Y:S01]  /*8d00*/  @P5 IMAD.MOV.U32 R6, RZ, RZ, R10 ;  /* 0x000000ffff065224 */ /* 0x001fe200078e000a */
[----:B------:R-:W-:Y:S01]  /*8d10*/  F2FP.F16.F32.PACK_AB R36, RZ, R36 ;  /* 0x00000024ff24723e */ /* 0x000fe200000000ff */
[----:B------:R-:W-:Y:S01]  /*8d20*/  @P5 IMAD.MOV.U32 R7, RZ, RZ, R11 ;  /* 0x000000ffff075224 */ /* 0x000fe200078e000b */
[----:B------:R-:W-:Y:S01]  /*8d30*/  F2FP.F16.F32.PACK_AB R37, RZ, R37 ;  /* 0x00000025ff25723e */ /* 0x000fe200000000ff */
[----:B------:R-:W-:Y:S01]  /*8d40*/  FMUL R29, R29, R112 ;  /* 0x000000701d1d7220 */ /* 0x000fe20000400000 */
[----:B------:R-:W-:Y:S01]  /*8d50*/  F2FP.F16.F32.PACK_AB R38, RZ, R38 ;  /* 0x00000026ff26723e */ /* 0x000fe200000000ff */
[-C--:B------:R-:W-:Y:S01]  /*8d60*/  FMUL R30, R30, R112.reuse ;  /* 0x000000701e1e7220 */ /* 0x080fe20000400000 */
[----:B------:R0:W-:Y:S01]  /*8d70*/  @P5 STG.E.U16 desc[UR46][R6.64+0x70], R84 ;  /* 0x0000705406005986 */ /* 0x0001e2000c10152e */
[----:B------:R-:W-:Y:S01]  /*8d80*/  ISETP.GT.AND P5, PT, R3, RZ, P2 ;  /* 0x000000ff0300720c */ /* 0x000fe200017a4270 */
[----:B------:R-:W-:Y:S01]  /*8d90*/  FMUL R31, R31, R112 ;  /* 0x000000701f1f7220 */ /* 0x000fe20000400000 */
[----:B------:R-:W-:-:S02]  /*8da0*/  F2FP.F16.F32.PACK_AB R39, RZ, R39 ;  /* 0x00000027ff27723e */ /* 0x000fc400000000ff */
[----:B------:R-:W-:Y:S02]  /*8db0*/  F2FP.F16.F32.PACK_AB R24, RZ, R24 ;  /* 0x00000018ff18723e */ /* 0x000fe400000000ff */
[----:B------:R-:W-:Y:S02]  /*8dc0*/  F2FP.F16.F32.PACK_AB R25, RZ, R25 ;  /* 0x00000019ff19723e */ /* 0x000fe400000000ff */
[----:B------:R-:W-:Y:S02]  /*8dd0*/  F2FP.F16.F32.PACK_AB R26, RZ, R26 ;  /* 0x0000001aff1a723e */ /* 0x000fe400000000ff */
[----:B------:R-:W-:Y:S01]  /*8de0*/  F2FP.F16.F32.PACK_AB R27, RZ, R27 ;  /* 0x0000001bff1b723e */ /* 0x000fe200000000ff */
[----:B0-----:R-:W-:Y:S01]  /*8df0*/  @P4 IMAD.MOV.U32 R6, RZ, RZ, R10 ;  /* 0x000000ffff064224 */ /* 0x001fe200078e000a */
[----:B------:R-:W-:Y:S01]  /*8e00*/  F2FP.F16.F32.PACK_AB R28, RZ, R28 ;  /* 0x0000001cff1c723e */ /* 0x000fe200000000ff */
[----:B------:R-:W-:Y:S01]  /*8e10*/  @P4 IMAD.MOV.U32 R7, RZ, RZ, R11 ;  /* 0x000000ffff074224 */ /* 0x000fe200078e000b */
[----:B------:R-:W-:-:S02]  /*8e20*/  F2FP.F16.F32.PACK_AB R29, RZ, R29 ;  /* 0x0000001dff1d723e */ /* 0x000fc400000000ff */
[----:B------:R-:W-:Y:S02]  /*8e30*/  F2FP.F16.F32.PACK_AB R30, RZ, R30 ;  /* 0x0000001eff1e723e */ /* 0x000fe400000000ff */
[----:B------:R0:W-:Y:S01]  /*8e40*/  @P4 STG.E.U16 desc[UR46][R6.64+0x72], R85 ;  /* 0x0000725506004986 */ /* 0x0001e2000c10152e */
[C---:B------:R-:W-:Y:S02]  /*8e50*/  ISETP.GT.AND P4, PT, R3.reuse, RZ, P0 ;  /* 0x000000ff0300720c */ /* 0x040fe40000784270 */
[----:B------:R-:W-:Y:S01]  /*8e60*/  F2FP.F16.F32.PACK_AB R31, RZ, R31 ;  /* 0x0000001fff1f723e */ /* 0x000fe200000000ff */
[----:B------:R-:W-:Y:S01]  /*8e70*/  @P1 STG.E.U16 desc[UR46][R4.64+0x70], R86 ;  /* 0x0000705604001986 */ /* 0x000fe2000c10152e */
[C---:B------:R-:W-:Y:S02]  /*8e80*/  ISETP.GT.AND P1, PT, R3.reuse, 0x8, P2 ;  /* 0x000000080300780c */ /* 0x040fe40001724270 */
[----:B------:R-:W-:Y:S01]  /*8e90*/  ISETP.GT.AND P2, PT, R8, 0x48, PT ;  /* 0x000000480800780c */ /* 0x000fe20003f44270 */
[----:B------:R-:W-:Y:S01]  /*8ea0*/  @P3 STG.E.U16 desc[UR46][R4.64+0x72], R87 ;  /* 0x0000725704003986 */ /* 0x000fe2000c10152e */
[----:B------:R-:W-:-:S02]  /*8eb0*/  ISETP.GT.AND P3, PT, R3, 0x8, P0 ;  /* 0x000000080300780c */ /* 0x000fc40000764270 */
[----:B------:R-:W-:Y:S01]  /*8ec0*/  ISETP.GT.AND P0, PT, R8, 0x49, PT ;  /* 0x000000490800780c */ /* 0x000fe20003f04270 */
[----:B0-----:R-:W-:Y:S02]  /*8ed0*/  @P5 IMAD.MOV.U32 R6, RZ, RZ, R10 ;  /* 0x000000ffff065224 */ /* 0x001fe400078e000a */
[----:B------:R-:W-:-:S05]  /*8ee0*/  @P5 IMAD.MOV.U32 R7, RZ, RZ, R11 ;  /* 0x000000ffff075224 */ /* 0x000fca00078e000b */
[----:B------:R0:W-:Y:S01]  /*8ef0*/  @P5 STG.E.U16 desc[UR46][R6.64+0x80], R72 ;  /* 0x0000804806005986 */ /* 0x0001e2000c10152e */
[----:B------:R-:W-:Y:S01]  /*8f00*/  ISETP.GT.AND P5, PT, R3, RZ, P2 ;  /* 0x000000ff0300720c */ /* 0x000fe200017a4270 */
[----:B0-----:R-:W-:Y:S02]  /*8f10*/  @P4 IMAD.MOV.U32 R6, RZ, RZ, R10 ;  /* 0x000000ffff064224 */ /* 0x001fe400078e000a */
[----:B------:R-:W-:-:S05]  /*8f20*/  @P4 IMAD.MOV.U32 R7, RZ, RZ, R11 ;  /* 0x000000ffff074224 */ /* 0x000fca00078e000b */
[----:B------:R0:W-:Y:S01]  /*8f30*/  @P4 STG.E.U16 desc[UR46][R6.64+0x82], R73 ;  /* 0x0000824906004986 */ /* 0x0001e2000c10152e */
[----:B------:R-:W-:-:S03]  /*8f40*/  ISETP.GT.AND P4, PT, R3, RZ, P0 ;  /* 0x000000ff0300720c */ /* 0x000fc60000784270 */
[----:B------:R-:W-:Y:S01]  /*8f50*/  @P1 STG.E.U16 desc[UR46][R4.64+0x80], R74 ;  /* 0x0000804a04001986 */ /* 0x000fe2000c10152e */
[C---:B------:R-:W-:Y:S02]  /*8f60*/  ISETP.GT.AND P1, PT, R3.reuse, 0x8, P2 ;  /* 0x000000080300780c */ /* 0x040fe40001724270 */
[C---:B------:R-:W-:Y:S01]  /*8f70*/  ISETP.GT.AND P2, PT, R8.reuse, 0x50, PT ;  /* 0x000000500800780c */ /* 0x040fe20003f44270 */
[----:B------:R-:W-:Y:S01]  /*8f80*/  @P3 STG.E.U16 desc[UR46][R4.64+0x82], R75 ;  /* 0x0000824b04003986 */ /* 0x000fe2000c10152e */
[----:B------:R-:W-:Y:S02]  /*8f90*/  ISETP.GT.AND P3, PT, R3, 0x8, P0 ;  /* 0x000000080300780c */ /* 0x000fe40000764270 */
        /* <DEDUP_REMOVED lines=102> */
[C---:B------:R-:W-:Y:S02]  /*9600*/  ISETP.GT.AND P5, PT, R3.reuse, RZ, P2 ;  /* 0x000000ff0300720c */ /* 0x040fe400017a4270 */
[----:B------:R-:W-:Y:S01]  /*9610*/  ISETP.GT.AND P2, PT, R3, 0x8, P2 ;  /* 0x000000080300780c */ /* 0x000fe20001744270 */
[----:B0-----:R-:W-:Y:S02]  /*9620*/  @P4 IMAD.MOV.U32 R6, RZ, RZ, R10 ;  /* 0x000000ffff064224 */ /* 0x001fe400078e000a */
[----:B------:R-:W-:-:S05]  /*9630*/  @P4 IMAD.MOV.U32 R7, RZ, RZ, R11 ;  /* 0x000000ffff074224 */ /* 0x000fca00078e000b */
[----:B------:R0:W-:Y:S01]  /*9640*/  @P4 STG.E.U16 desc[UR46][R6.64+0x102], R41 ;  /* 0x0001022906004986 */ /* 0x0001e2000c10152e */
[C---:B------:R-:W-:Y:S02]  /*9650*/  ISETP.GT.AND P4, PT, R3.reuse, RZ, P0 ;  /* 0x000000ff0300720c */ /* 0x040fe40000784270 */
[----:B------:R-:W-:Y:S01]  /*9660*/  ISETP.GT.AND P0, PT, R3, 0x8, P0 ;  /* 0x000000080300780c */ /* 0x000fe20000704270 */
[----:B------:R-:W-:Y:S01]  /*9670*/  @P1 STG.E.U16 desc[UR46][R4.64+0x100], R42 ;  /* 0x0001002a04001986 */ /* 0x000fe2000c10152e */
[----:B------:R-:W-:-:S03]  /*9680*/  ISETP.GT.AND P1, PT, R8, 0x91, PT ;  /* 0x000000910800780c */ /* 0x000fc60003f24270 */
[----:B------:R-:W-:Y:S01]  /*9690*/  @P3 STG.E.U16 desc[UR46][R4.64+0x102], R43 ;  /* 0x0001022b04003986 */ /* 0x000fe2000c10152e */
        /* <DEDUP_REMOVED lines=9> */
[----:B------:R-:W-:Y:S04]  /*9730*/  @P2 STG.E.U16 desc[UR46][R4.64+0x110], R46 ;  /* 0x0001102e04002986 */ /* 0x000fe8000c10152e */
[----:B------:R-:W-:Y:S01]  /*9740*/  @P0 STG.E.U16 desc[UR46][R4.64+0x112], R47 ;  /* 0x0001122f04000986 */ /* 0x000fe2000c10152e */
[----:B------:R-:W-:Y:S01]  /*9750*/  ISETP.GT.AND P0, PT, R3, 0x8, P3 ;  /* 0x000000080300780c */ /* 0x000fe20001f04270 */
[----:B0-----:R-:W-:Y:S02]  /*9760*/  @P5 IMAD.MOV.U32 R6, RZ, RZ, R10 ;  /* 0x000000ffff065224 */ /* 0x001fe400078e000a */
[----:B------:R-:W-:-:S05]  /*9770*/  @P5 IMAD.MOV.U32 R7, RZ, RZ, R11 ;  /* 0x000000ffff075224 */ /* 0x000fca00078e000b */
[----:B------:R0:W-:Y:S01]  /*9780*/  @P5 STG.E.U16 desc[UR46][R6.64+0x120], R32 ;  /* 0x0001202006005986 */ /* 0x0001e2000c10152e */
[----:B------:R-:W-:Y:S02]  /*9790*/  ISETP.GT.AND P5, PT, R3, 0x8, P1 ;  /* 0x000000080300780c */ /* 0x000fe40000fa4270 */
[----:B------:R-:W-:-:S04]  /*97a0*/  ISETP.GT.AND P1, PT, R8, 0x99, PT ;  /* 0x000000990800780c */ /* 0x000fc80003f24270 */
[----:B------:R-:W-:Y:S01]  /*97b0*/  ISETP.GT.AND P3, PT, R3, RZ, P1 ;  /* 0x000000ff0300720c */ /* 0x000fe20000f64270 */
[----:B0-----:R-:W-:Y:S02]  /*97c0*/  @P4 IMAD.MOV.U32 R6, RZ, RZ, R10 ;  /* 0x000000ffff064224 */ /* 0x001fe400078e000a */
[----:B------:R-:W-:-:S05]  /*97d0*/  @P4 IMAD.MOV.U32 R7, RZ, RZ, R11 ;  /* 0x000000ffff074224 */ /* 0x000fca00078e000b */
[----:B------:R0:W-:Y:S01]  /*97e0*/  @P4 STG.E.U16 desc[UR46][R6.64+0x122], R33 ;  /* 0x0001222106004986 */ /* 0x0001e2000c10152e */
[----:B------:R-:W-:-:S03]  /*97f0*/  ISETP.GT.AND P4, PT, R8, 0x98, PT ;  /* 0x000000980800780c */ /* 0x000fc60003f84270 */
[----:B------:R-:W-:Y:S01]  /*9800*/  @P0 STG.E.U16 desc[UR46][R4.64+0x120], R34 ;  /* 0x0001202204000986 */ /* 0x000fe2000c10152e */
[C---:B------:R-:W-:Y:S02]  /*9810*/  ISETP.GT.AND P2, PT, R3.reuse, RZ, P4 ;  /* 0x000000ff0300720c */ /* 0x040fe40002744270 */
[C---:B------:R-:W-:Y:S01]  /*9820*/  ISETP.GT.AND P4, PT, R3.reuse, 0x8, P4 ;  /* 0x000000080300780c */ /* 0x040fe20002784270 */
[----:B------:R-:W-:Y:S01]  /*9830*/  @P5 STG.E.U16 desc[UR46][R4.64+0x122], R35 ;  /* 0x0001222304005986 */ /* 0x000fe2000c10152e */
[----:B------:R-:W-:Y:S02]  /*9840*/  ISETP.GT.AND P5, PT, R3, 0x8, P1 ;  /* 0x000000080300780c */ /* 0x000fe40000fa4270 */
[C---:B------:R-:W-:Y:S02]  /*9850*/  ISETP.GT.AND P0, PT, R8.reuse, 0xa1, PT ;  /* 0x000000a10800780c */ /* 0x040fe40003f04270 */
[----:B------:R-:W-:-:S05]  /*9860*/  ISETP.GT.AND P1, PT, R8, 0xa9, PT ;  /* 0x000000a90800780c */ /* 0x000fca0003f24270 */
[----:B0-----:R-:W-:Y:S02]  /*9870*/  @P2 IMAD.MOV.U32 R6, RZ, RZ, R10 ;  /* 0x000000ffff062224 */ /* 0x001fe400078e000a */
[----:B------:R-:W-:-:S05]  /*9880*/  @P2 IMAD.MOV.U32 R7, RZ, RZ, R11 ;  /* 0x000000ffff072224 */ /* 0x000fca00078e000b */
[----:B------:R0:W-:Y:S01]  /*9890*/  @P2 STG.E.U16 desc[UR46][R6.64+0x130], R36 ;  /* 0x0001302406002986 */ /* 0x0001e2000c10152e */
[----:B------:R-:W-:Y:S01]  /*98a0*/  ISETP.GT.AND P2, PT, R8, 0xa8, PT ;  /* 0x000000a80800780c */ /* 0x000fe20003f44270 */
        /* <DEDUP_REMOVED lines=8> */
[C---:B------:R-:W-:Y:S02]  /*9930*/  ISETP.GT.AND P5, PT, R3.reuse, RZ, P0 ;  /* 0x000000ff0300720c */ /* 0x040fe400007a4270 */
[----:B------:R-:W-:-:S07]  /*9940*/  ISETP.GT.AND P0, PT, R3, 0x8, P0 ;  /* 0x000000080300780c */ /* 0x000fce0000704270 */
        /* <DEDUP_REMOVED lines=10> */
[----:B------:R-:W-:Y:S04]  /*99f0*/  @P3 STG.E.U16 desc[UR46][R4.64+0x140], R26 ;  /* 0x0001401a04003986 */ /* 0x000fe8000c10152e */
[----:B------:R-:W-:Y:S06]  /*9a00*/  @P0 STG.E.U16 desc[UR46][R4.64+0x142], R27 ;  /* 0x0001421b04000986 */ /* 0x000fec000c10152e */
[----:B0-----:R-:W-:-:S02]  /*9a10*/  @P5 IMAD.MOV.U32 R6, RZ, RZ, R10 ;  /* 0x000000ffff065224 */ /* 0x001fc400078e000a */
[----:B------:R-:W-:-:S05]  /*9a20*/  @P5 IMAD.MOV.U32 R7, RZ, RZ, R11 ;  /* 0x000000ffff075224 */ /* 0x000fca00078e000b */
[----:B------:R0:W-:Y:S04]  /*9a30*/  @P5 STG.E.U16 desc[UR46][R6.64+0x150], R28 ;  /* 0x0001501c06005986 */ /* 0x0001e8000c10152e */
[----:B------:R1:W-:Y:S04]  /*9a40*/  @P4 STG.E.U16 desc[UR46][R10.64+0x152], R29 ;  /* 0x0001521d0a004986 */ /* 0x0003e8000c10152e */
[----:B------:R1:W-:Y:S01]  /*9a50*/  @P2 STG.E.U16 desc[UR46][R4.64+0x150], R30 ;  /* 0x0001501e04002986 */ /* 0x0003e2000c10152e */
[----:B0-----:R-:W-:Y:S02]  /*9a60*/  @P1 IMAD.MOV.U32 R6, RZ, RZ, R4 ;  /* 0x000000ffff061224 */ /* 0x001fe400078e0004 */
[----:B------:R-:W-:-:S05]  /*9a70*/  @P1 IMAD.MOV.U32 R7, RZ, RZ, R5 ;  /* 0x000000ffff071224 */ /* 0x000fca00078e0005 */
[----:B------:R1:W-:Y:S02]  /*9a80*/  @P1 STG.E.U16 desc[UR46][R6.64+0x152], R31 ;  /* 0x0001521f06001986 */ /* 0x0003e4000c10152e */
.L_x_206:
[----:B------:R-:W-:Y:S05]  /*9a90*/  BSYNC B0 ;  /* 0x0000000000007941 */ /* 0x000fea0003800000 */
.L_x_32:
[----:B------:R-:W-:Y:S01]  /*9aa0*/  ULDC UR4, c[0x0][0xc] ;  /* 0x0000030000047ab9 */ /* 0x000fe20000000800 */
[----:B------:R-:W-:Y:S01]  /*9ab0*/  ULDC UR5, c[0x0][0x10] ;  /* 0x0000040000057ab9 */ /* 0x000fe20000000800 */
[----:B------:R-:W0:Y:S01]  /*9ac0*/  LDC R3, c[0x0][0x14] ;  /* 0x00000500ff037b82 */ /* 0x000e220000000800 */
[----:B------:R-:W-:Y:S01]  /*9ad0*/  UIMAD.WIDE.U32 UR4, UR4, UR5, URZ ;  /* 0x00000005040472a5 */ /* 0x000fe2000f8e003f */
[----:B------:R-:W-:Y:S02]  /*9ae0*/  IMAD.MOV.U32 R116, RZ, RZ, -0x1 ;  /* 0xffffffffff747424 */ /* 0x000fe400078e00ff */
[----:B------:R-:W-:-:S03]  /*9af0*/  IMAD.MOV.U32 R113, RZ, RZ, -0x1 ;  /* 0xffffffffff717424 */ /* 0x000fc600078e00ff */
[----:B0-----:R-:W-:-:S04]  /*9b00*/  IMAD.WIDE.U32 R16, R3, UR4, R16 ;  /* 0x0000000403107c25 */ /* 0x001fc8000f8e0010 */
[----:B------:R-:W-:Y:S01]  /*9b10*/  IMAD R3, R3, UR5, RZ ;  /* 0x0000000503037c24 */ /* 0x000fe2000f8e02ff */
[----:B------:R-:W-:Y:S02]  /*9b20*/  ULDC.64 UR4, c[0x0][0x650] ;  /* 0x0001940000047ab9 */ /* 0x000fe40000000a00 */
[----:B------:R-:W-:Y:S01]  /*9b30*/  ISETP.GE.U32.AND P0, PT, R16, UR4, PT ;  /* 0x0000000410007c0c */ /* 0x000fe2000bf06070 */
[--C-:B------:R-:W-:Y:S01]  /*9b40*/  IMAD.IADD R17, R17, 0x1, R3.reuse ;  /* 0x0000000111117824 */ /* 0x100fe200078e0203 */
[----:B------:R-:W-:-:S04]  /*9b50*/  PRMT R3, RZ, 0x7610, R3 ;  /* 0x00007610ff037816 */ /* 0x000fc80000000003 */
[----:B------:R-:W-:-:S13]  /*9b60*/  ISETP.GE.U32.AND.EX P0, PT, R17, UR5, PT, P0 ;  /* 0x0000000511007c0c */ /* 0x000fda000bf06100 */
[----:B------:R-:W-:Y:S05]  /*9b70*/  @P0 BRA `(.L_x_207) ;  /* 0x0000000400640947 */ /* 0x000fea0003800000 */
[----:B-1----:R-:W0:Y:S01]  /*9b80*/  S2R R12, SR_CTAID.X ;  /* 0x00000000000c7919 */ /* 0x002e220000002500 */
[----:B------:R-:W1:Y:S01]  /*9b90*/  LDC.64 R10, c[0x0][0x628] ;  /* 0x00018a00ff0a7b82 */ /* 0x000e620000000a00 */
[----:B------:R-:W-:Y:S01]  /*9ba0*/  ULDC UR4, c[0x0][0x150] ;  /* 0x0000540000047ab9 */ /* 0x000fe20000000800 */
[----:B------:R-:W-:Y:S01]  /*9bb0*/  IMAD.MOV.U32 R8, RZ, RZ, R16 ;  /* 0x000000ffff087224 */ /* 0x000fe200078e0010 */
[----:B------:R-:W0:Y:S01]  /*9bc0*/  S2R R24, SR_CTAID.Y ;  /* 0x0000000000187919 */ /* 0x000e220000002600 */
[----:B------:R-:W-:-:S04]  /*9bd0*/  IMAD.MOV.U32 R9, RZ, RZ, R17 ;  /* 0x000000ffff097224 */ /* 0x000fc800078e0011 */
[----:B------:R-:W2:Y:S08]  /*9be0*/  LDC R21, c[0x0][0x144] ;  /* 0x00005100ff157b82 */ /* 0x000eb00000000800 */
[----:B------:R-:W2:Y:S08]  /*9bf0*/  LDC R0, c[0x0][0x630] ;  /* 0x00018c00ff007b82 */ /* 0x000eb00000000800 */
[----:B------:R-:W2:Y:S01]  /*9c00*/  LDC.64 R14, c[0x0][0x620] ;  /* 0x00018800ff0e7b82 */ /* 0x000ea20000000a00 */
[----:B-1----:R-:W-:-:S04]  /*9c10*/  ISETP.NE.U32.AND P0, PT, R10, RZ, PT ;  /* 0x000000ff0a00720c */ /* 0x002fc80003f05070 */
[----:B------:R-:W-:Y:S02]  /*9c20*/  ISETP.NE.AND.EX P0, PT, R11, RZ, PT, P0 ;  /* 0x000000ff0b00720c */ /* 0x000fe40003f05300 */
[----:B0-----:R-:W-:-:S05]  /*9c30*/  I2FP.F32.U32 R3, R12 ;  /* 0x0000000c00037245 */ /* 0x001fca0000201000 */
[----:B------:R-:W-:-:S04]  /*9c40*/  FMUL R3, R3, UR4 ;  /* 0x0000000403037c20 */ /* 0x000fc80008400000 */
[----:B------:R0:W1:Y:S02]  /*9c50*/  F2I.U32.TRUNC.NTZ R20, R3 ;  /* 0x0000000300147305 */ /* 0x000064000020f000 */
[----:B------:R-:W-:Y:S05]  /*9c60*/  @!P0 BRA `(.L_x_208) ;  /* 0x0000000000288947 */ /* 0x000fea0003800000 */
[----:B0-----:R-:W0:Y:S02]  /*9c70*/  LDC R3, c[0x0][0x634] ;  /* 0x00018d00ff037b82 */ /* 0x001e240000000800 */
[----:B0-----:R-:W-:-:S05]  /*9c80*/  IADD3 R3, P0, R16, R3, RZ ;  /* 0x0000000310037210 */ /* 0x001fca0007f1e0ff */
[----:B------:R-:W-:-:S04]  /*9c90*/  IMAD.X R13, RZ, RZ, R17, P0 ;  /* 0x000000ffff0d7224 */ /* 0x000fc800000e0611 */
[----:B--234-:R-:W-:-:S04]  /*9ca0*/  IMAD.WIDE.U32 R4, R13, R10, RZ ;  /* 0x0000000a0d047225 */ /* 0x01cfc800078e00ff */
[----:B------:R-:W-:-:S04]  /*9cb0*/  IMAD.WIDE.U32 R6, P0, R3, R11, R4 ;  /* 0x0000000b03067225 */ /* 0x000fc80007800004 */
[----:B------:R-:W-:-:S04]  /*9cc0*/  IMAD.WIDE.U32 R4, R3, R10, RZ ;  /* 0x0000000a03047225 */ /* 0x000fc800078e00ff */
[----:B------:R-:W-:Y:S01]  /*9cd0*/  IMAD.X R9, RZ, RZ, RZ, P0 ;  /* 0x000000ffff097224 */ /* 0x000fe200000e06ff */
[----:B------:R-:W-:Y:S01]  /*9ce0*/  IADD3 RZ, P0, R5, R6, RZ ;  /* 0x0000000605ff7210 */ /* 0x000fe20007f1e0ff */
[----:B------:R-:W-:-:S04]  /*9cf0*/  IMAD.MOV.U32 R8, RZ, RZ, R7 ;  /* 0x000000ffff087224 */ /* 0x000fc800078e0007 */
[----:B------:R-:W-:-:S08]  /*9d00*/  IMAD.WIDE.U32.X R8, R13, R11, R8, P0 ;  /* 0x0000000b0d087225 */ /* 0x000fd000000e0408 */
.L_x_208:
[----:B------:R-:W3:Y:S01]  /*9d10*/  LDC.64 R28, c[0x0][0x640] ;  /* 0x00019000ff1c7b82 */ /* 0x000ee20000000a00 */
[-CC-:B--2---:R-:W-:Y:S01]  /*9d20*/  SHF.R.U64 R113, R8, R0.reuse, R9.reuse ;  /* 0x0000000008717219 */ /* 0x184fe20000001209 */
[----:B-1----:R-:W-:Y:S01]  /*9d30*/  IMAD.MOV R20, RZ, RZ, -R20 ;  /* 0x000000ffff147224 */ /* 0x002fe200078e0a14 */
[----:B------:R-:W-:Y:S01]  /*9d40*/  SHF.R.U32.HI R0, RZ, R0, R9 ;  /* 0x00000000ff007219 */ /* 0x000fe20000011609 */
[----:B------:R-:W-:Y:S01]  /*9d50*/  ULDC UR4, c[0x0][0x154] ;  /* 0x0000550000047ab9 */ /* 0x000fe20000000800 */
[----:B0-----:R-:W-:Y:S01]  /*9d60*/  IADD3 R3, P0, RZ, -R113, RZ ;  /* 0x80000071ff037210 */ /* 0x001fe20007f1e0ff */
[----:B------:R-:W-:Y:S02]  /*9d70*/  IMAD R21, R21, R20, R12 ;  /* 0x0000001415157224 */ /* 0x000fe400078e020c */
[----:B------:R-:W0:Y:S01]  /*9d80*/  LDC R6, c[0x0][0x618] ;  /* 0x00018600ff067b82 */ /* 0x000e220000000800 */
[----:B------:R-:W-:Y:S02]  /*9d90*/  IMAD.MOV.U32 R7, RZ, RZ, 0x1 ;  /* 0x00000001ff077424 */ /* 0x000fe400078e00ff */
[----:B---34-:R-:W-:-:S04]  /*9da0*/  IMAD.X R5, RZ, RZ, ~R0, P0 ;  /* 0x000000ffff057224 */ /* 0x018fc800000e0e00 */
[-C--:B------:R-:W-:Y:S01]  /*9db0*/  IMAD R0, R5, R14.reuse, RZ ;  /* 0x0000000e05007224 */ /* 0x080fe200078e02ff */
[----:B------:R-:W1:Y:S01]  /*9dc0*/  LDC R8, c[0x0][0x608] ;  /* 0x00018200ff087b82 */ /* 0x000e620000000800 */
[----:B------:R-:W-:-:S04]  /*9dd0*/  IMAD.WIDE.U32 R4, R3, R14, R16 ;  /* 0x0000000e03047225 */ /* 0x000fc800078e0010 */
[----:B------:R-:W-:Y:S01]  /*9de0*/  IMAD R3, R3, R15, R0 ;  /* 0x0000000f03037224 */ /* 0x000fe200078e0200 */
[----:B------:R-:W-:Y:S02]  /*9df0*/  I2FP.F32.U32 R0, R24 ;  /* 0x0000001800007245 */ /* 0x000fe40000201000 */
[----:B------:R-:W2:Y:S01]  /*9e00*/  LDC R26, c[0x0][0x658] ;  /* 0x00019600ff1a7b82 */ /* 0x000ea20000000800 */
[----:B------:R-:W-:Y:S01]  /*9e10*/  IMAD.IADD R3, R5, 0x1, R3 ;  /* 0x0000000105037824 */ /* 0x000fe200078e0203 */
[----:B------:R-:W-:Y:S01]  /*9e20*/  ISETP.NE.U32.AND P0, PT, R28, RZ, PT ;  /* 0x000000ff1c00720c */ /* 0x000fe20003f05070 */
[----:B------:R-:W-:Y:S01]  /*9e30*/  FMUL R0, R0, UR4 ;  /* 0x0000000400007c20 */ /* 0x000fe20008400000 */
[----:B------:R-:W-:Y:S02]  /*9e40*/  IMAD.MOV.U32 R5, RZ, RZ, -0x1 ;  /* 0xffffffffff057424 */ /* 0x000fe400078e00ff */
[----:B------:R-:W-:Y:S01]  /*9e50*/  ISETP.NE.AND.EX P0, PT, R29, RZ, PT, P0 ;  /* 0x000000ff1d00720c */ /* 0x000fe20003f05300 */
[----:B------:R3:W4:Y:S01]  /*9e60*/  F2I.U32.TRUNC.NTZ R13, R0 ;  /* 0x00000000000d7305 */ /* 0x000722000020f000 */
[----:B------:R-:W3:Y:S01]  /*9e70*/  LDC R15, c[0x0][0x148] ;  /* 0x00005200ff0f7b82 */ /* 0x000ee20000000800 */
[----:B0-----:R-:W-:-:S02]  /*9e80*/  SHF.R.U64 R12, R4, R6, R3 ;  /* 0x00000006040c7219 */ /* 0x001fc40000001203 */
[----:B------:R-:W-:-:S05]  /*9e90*/  SHF.R.U32.HI R3, RZ, R6, R3 ;  /* 0x00000006ff037219 */ /* 0x000fca0000011603 */
[----:B------:R-:W0:Y:S01]  /*9ea0*/  LDC R20, c[0x0][0x600] ;  /* 0x00018000ff147b82 */ /* 0x000e220000000800 */
[-CC-:B-1----:R-:W-:Y:S02]  /*9eb0*/  SHF.R.U64 R10, R12, R8.reuse, R3.reuse ;  /* 0x000000080c0a7219 */ /* 0x182fe40000001203 */
[----:B------:R-:W-:-:S05]  /*9ec0*/  SHF.R.U32.HI R3, RZ, R8, R3 ;  /* 0x00000008ff037219 */ /* 0x000fca0000011603 */
[----:B------:R-:W1:Y:S01]  /*9ed0*/  LDC R27, c[0x0][0x648] ;  /* 0x00019200ff1b7b82 */ /* 0x000e620000000800 */
[-C--:B--2---:R-:W-:Y:S02]  /*9ee0*/  SHF.L.U32 R4, R5, R26.reuse, RZ ;  /* 0x0000001a05047219 */ /* 0x084fe400000006ff */
[-CC-:B------:R-:W-:Y:S02]  /*9ef0*/  SHF.R.U64 R14, R10, R26.reuse, R3.reuse ;  /* 0x0000001a0a0e7219 */ /* 0x180fe40000001203 */
[----:B------:R-:W-:Y:S02]  /*9f00*/  SHF.R.U32.HI R5, RZ, R26, R3 ;  /* 0x0000001aff057219 */ /* 0x000fe40000011603 */
[----:B------:R-:W-:Y:S01]  /*9f10*/  LOP3.LUT R25, RZ, R4, RZ, 0x33, !PT ;  /* 0x00000004ff197212 */ /* 0x000fe200078e33ff */
[----:B------:R-:W2:Y:S01]  /*9f20*/  LDC R30, c[0x0][0x638] ;  /* 0x00018e00ff1e7b82 */ /* 0x000ea20000000800 */
[----:B------:R-:W-:Y:S01]  /*9f30*/  SHF.L.U32 R26, R7, R26, RZ ;  /* 0x0000001a071a7219 */ /* 0x000fe200000006ff */
[----:B------:R-:W-:-:S06]  /*9f40*/  IMAD.MOV.U32 R4, RZ, RZ, R14 ;  /* 0x000000ffff047224 */ /* 0x000fcc00078e000e */
[----:B------:R-:W0:Y:S01]  /*9f50*/  LDC R31, c[0x0][0x610] ;  /* 0x00018400ff1f7b82 */ /* 0x000e220000000800 */
[----:B----4-:R-:W-:Y:S05]  /*9f60*/  @!P0 BRA `(.L_x_209) ;  /* 0x0000000000288947 */ /* 0x010fea0003800000 */
        /* <DEDUP_REMOVED lines=10> */
.L_x_209:
[----:B------:R-:W-:Y:S01]  /*a010*/  ISETP.NE.AND P0, PT, R2, 0x1, PT ;  /* 0x000000010200780c */ /* 0x000fe20003f05270 */
[----:B0-----:R-:W-:Y:S01]  /*a020*/  VIADD R7, R20, 0xffffffff ;  /* 0xffffffff14077836 */ /* 0x001fe20000000000 */
[----:B-1-3--:R-:W-:Y:S01]  /*a030*/  SHF.R.U64 R0, R4, R27, R5 ;  /* 0x0000001b04007219 */ /* 0x00afe20000001205 */
[----:B------:R-:W-:Y:S01]  /*a040*/  IMAD.MOV R13, RZ, RZ, -R13 ;  /* 0x000000ffff0d7224 */ /* 0x000fe200078e0a0d */
[----:B------:R-:W-:Y:S01]  /*a050*/  LOP3.LUT R5, R10, R25, RZ, 0xc0, !PT ;  /* 0x000000190a057212 */ /* 0x000fe200078ec0ff */
[----:B------:R-:W-:Y:S01]  /*a060*/  IMAD.MOV.U32 R4, RZ, RZ, 0x1 ;  /* 0x00000001ff047424 */ /* 0x000fe200078e00ff */
[----:B------:R-:W-:Y:S01]  /*a070*/  LOP3.LUT R12, R12, R7, RZ, 0xc0, !PT ;  /* 0x000000070c0c7212 */ /* 0x000fe200078ec0ff */
[----:B------:R-:W-:Y:S02]  /*a080*/  IMAD.MOV R3, RZ, RZ, -R0 ;  /* 0x000000ffff037224 */ /* 0x000fe400078e0a00 */
[----:B------:R-:W-:Y:S02]  /*a090*/  IMAD R0, R26, R0, R5 ;  /* 0x000000001a007224 */ /* 0x000fe400078e0205 */
[----:B--2---:R-:W-:-:S02]  /*a0a0*/  IMAD R3, R3, R30, R14 ;  /* 0x0000001e03037224 */ /* 0x004fc400078e020e */
[----:B------:R-:W-:Y:S02]  /*a0b0*/  @P0 IMAD R21, R15, R13, R24 ;  /* 0x0000000d0f150224 */ /* 0x000fe400078e0218 */
[----:B------:R-:W-:Y:S01]  /*a0c0*/  IMAD R5, R3, R20, R12 ;  /* 0x0000001403057224 */ /* 0x000fe200078e020c */
[----:B------:R-:W-:Y:S01]  /*a0d0*/  PRMT R3, R4, 0x7610, R3 ;  /* 0x0000761004037816 */ /* 0x000fe20000000003 */
[----:B------:R-:W-:-:S05]  /*a0e0*/  IMAD R0, R0, R31, R21 ;  /* 0x0000001f00007224 */ /* 0x000fca00078e0215 */
[----:B------:R-:W-:Y:S02]  /*a0f0*/  SEL R116, R5, R0, !P0 ;  /* 0x0000000005747207 */ /* 0x000fe40004000000 */
[----:B------:R-:W-:-:S07]  /*a100*/  SEL R0, R0, R5, !P0 ;  /* 0x0000000500007207 */ /* 0x000fce0004000000 */
.L_x_207:
[----:B------:R-:W-:Y:S01]  /*a110*/  LOP3.LUT P0, RZ, R3, 0xff, RZ, 0xc0, !PT ;  /* 0x000000ff03ff7812 */ /* 0x000fe2000780c0ff */
[----:B------:R-:W-:-:S12]  /*a120*/  IMAD.MOV.U32 R115, RZ, RZ, R0 ;  /* 0x000000ffff737224 */ /* 0x000fd800078e0000 */
[----:B------:R-:W-:Y:S05]  /*a130*/  @P0 BRA `(.L_x_210) ;  /* 0xffffff7000340947 */ /* 0x000fea000383ffff */
[----:B------:R-:W-:Y:S05]  /*a140*/  EXIT ;  /* 0x000000000000794d */ /* 0x000fea0003800000 */
.L_x_7:
[----:B0-----:R-:W-:Y:S01]  /*a150*/  ULDC.64 UR4, c[0x0][0x650] ;  /* 0x0001940000047ab9 */ /* 0x001fe20000000a00 */
        /* <DEDUP_REMOVED lines=25> */
.L_x_212:
[----:B------:R-:W0:Y:S01]  /*a2f0*/  LDC.64 R28, c[0x0][0x640] ;  /* 0x00019000ff1c7b82 */ /* 0x000e220000000a00 */
[-CC-:B------:R-:W-:Y:S01]  /*a300*/  SHF.R.U64 R22, R12, R6.reuse, R13.reuse ;  /* 0x000000060c167219 */ /* 0x180fe2000000120d */
[----:B------:R-:W-:Y:S01]  /*a310*/  IMAD.MOV.U32 R30, RZ, RZ, 0x1 ;  /* 0x00000001ff1e7424 */ /* 0x000fe200078e00ff */
[----:B------:R-:W-:Y:S02]  /*a320*/  SHF.R.U32.HI R6, RZ, R6, R13 ;  /* 0x00000006ff067219 */ /* 0x000fe4000001160d */
        /* <DEDUP_REMOVED lines=8> */
[----:B------:R-:W-:Y:S01]  /*a3b0*/  IMAD.IADD R9, R9, 0x1, R11 ;  /* 0x0000000109097824 */ /* 0x000fe200078e020b */
[----:B0-----:R-:W-:-:S04]  /*a3c0*/  ISETP.NE.U32.AND P0, PT, R28, RZ, PT ;  /* 0x000000ff1c00720c */ /* 0x001fc80003f05070 */
[----:B------:R-:W-:Y:S02]  /*a3d0*/  ISETP.NE.AND.EX P0, PT, R29, RZ, PT, P0 ;  /* 0x000000ff1d00720c */ /* 0x000fe40003f05300 */
[----:B------:R-:W0:Y:S01]  /*a3e0*/  LDC R20, c[0x0][0x600] ;  /* 0x00018000ff147b82 */ /* 0x000e220000000800 */
[-CC-:B-1----:R-:W-:Y:S01]  /*a3f0*/  SHF.R.U64 R14, R8, R10.reuse, R9.reuse ;  /* 0x0000000a080e7219 */ /* 0x182fe20000001209 */
[----:B------:R-:W-:Y:S01]  /*a400*/  IMAD.MOV.U32 R8, RZ, RZ, -0x1 ;  /* 0xffffffffff087424 */ /* 0x000fe200078e00ff */
[----:B------:R-:W-:-:S05]  /*a410*/  SHF.R.U32.HI R9, RZ, R10, R9 ;  /* 0x0000000aff097219 */ /* 0x000fca0000011609 */
[----:B------:R-:W1:Y:S01]  /*a420*/  LDC R24, c[0x0][0x648] ;  /* 0x00019200ff187b82 */ /* 0x000e620000000800 */
[-CC-:B--2---:R-:W-:Y:S02]  /*a430*/  SHF.R.U64 R23, R14, R12.reuse, R9.reuse ;  /* 0x0000000c0e177219 */ /* 0x184fe40000001209 */
[----:B------:R-:W-:-:S05]  /*a440*/  SHF.R.U32.HI R6, RZ, R12, R9 ;  /* 0x0000000cff067219 */ /* 0x000fca0000011609 */
[----:B------:R-:W2:Y:S01]  /*a450*/  LDC R26, c[0x0][0x638] ;  /* 0x00018e00ff1a7b82 */ /* 0x000ea20000000800 */
[-C--:B---3--:R-:W-:Y:S02]  /*a460*/  SHF.L.U32 R8, R8, R27.reuse, RZ ;  /* 0x0000001b08087219 */ /* 0x088fe400000006ff */
[-CC-:B------:R-:W-:Y:S02]  /*a470*/  SHF.R.U64 R25, R23, R27.reuse, R6.reuse ;  /* 0x0000001b17197219 */ /* 0x180fe40000001206 */
[----:B------:R-:W-:Y:S02]  /*a480*/  LOP3.LUT R32, RZ, R8, RZ, 0x33, !PT ;  /* 0x00000008ff207212 */ /* 0x000fe400078e33ff */
[----:B------:R-:W-:Y:S01]  /*a490*/  SHF.R.U32.HI R9, RZ, R27, R6 ;  /* 0x0000001bff097219 */ /* 0x000fe20000011606 */
[----:B------:R-:W3:Y:S01]  /*a4a0*/  LDC R31, c[0x0][0x610] ;  /* 0x00018400ff1f7b82 */ /* 0x000ee20000000800 */
[----:B------:R-:W-:Y:S01]  /*a4b0*/  IMAD.MOV.U32 R8, RZ, RZ, R25 ;  /* 0x000000ffff087224 */ /* 0x000fe200078e0019 */
[----:B------:R-:W-:Y:S06]  /*a4c0*/  @!P0 BRA `(.L_x_213) ;  /* 0x0000000000288947 */ /* 0x000fec0003800000 */
        /* <DEDUP_REMOVED lines=10> */
.L_x_213:
[----:B------:R-:W-:Y:S02]  /*a570*/  ISETP.NE.AND P0, PT, R2, 0x1, PT ;  /* 0x000000010200780c */ /* 0x000fe40003f05270 */
[----:B-1----:R-:W-:Y:S01]  /*a580*/  SHF.R.U64 R6, R8, R24, R9 ;  /* 0x0000001808067219 */ /* 0x002fe20000001209 */
[----:B0-----:R-:W-:Y:S01]  /*a590*/  VIADD R9, R20, 0xffffffff ;  /* 0xffffffff14097836 */ /* 0x001fe20000000000 */
[----:B------:R-:W-:Y:S02]  /*a5a0*/  SHF.L.U32 R30, R30, R27, RZ ;  /* 0x0000001b1e1e7219 */ /* 0x000fe400000006ff */
[----:B------:R-:W-:Y:S01]  /*a5b0*/  LOP3.LUT R5, R23, R32, RZ, 0xc0, !PT ;  /* 0x0000002017057212 */ /* 0x000fe200078ec0ff */
[----:B------:R-:W-:-:S04]  /*a5c0*/  IMAD.MOV R8, RZ, RZ, -R6 ;  /* 0x000000ffff087224 */ /* 0x000fc800078e0a06 */
[----:B------:R-:W-:Y:S01]  /*a5d0*/  IMAD R6, R30, R6, R5 ;  /* 0x000000061e067224 */ /* 0x000fe200078e0205 */
[----:B------:R-:W-:Y:S01]  /*a5e0*/  LOP3.LUT R5, R14, R9, RZ, 0xc0, !PT ;  /* 0x000000090e057212 */ /* 0x000fe200078ec0ff */
[----:B------:R-:W-:Y:S02]  /*a5f0*/  @P0 IMAD R3, R7, R21, R4 ;  /* 0x0000001507030224 */ /* 0x000fe400078e0204 */
[----:B--2---:R-:W-:Y:S02]  /*a600*/  IMAD R4, R8, R26, R25 ;  /* 0x0000001a08047224 */ /* 0x004fe400078e0219 */
[----:B---3--:R-:W-:Y:S02]  /*a610*/  IMAD R3, R6, R31, R3 ;  /* 0x0000001f06037224 */ /* 0x008fe400078e0203 */
[----:B------:R-:W-:Y:S02]  /*a620*/  IMAD R4, R4, R20, R5 ;  /* 0x0000001404047224 */ /* 0x000fe400078e0205 */
[----:B------:R-:W-:-:S02]  /*a630*/  IMAD.MOV.U32 R8, RZ, RZ, 0x1 ;  /* 0x00000001ff087424 */ /* 0x000fc400078e00ff */
[----:B------:R-:W-:Y:S01]  /*a640*/  IMAD.MOV.U32 R6, RZ, RZ, R22 ;  /* 0x000000ffff067224 */ /* 0x000fe200078e0016 */
[----:B------:R-:W-:Y:S02]  /*a650*/  SEL R20, R4, R3, !P0 ;  /* 0x0000000304147207 */ /* 0x000fe40004000000 */
[----:B------:R-:W-:-:S07]  /*a660*/  SEL R13, R3, R4, !P0 ;  /* 0x00000004030d7207 */ /* 0x000fce0004000000 */
.L_x_211:
[----:B------:R-:W-:-:S08]  /*a670*/  NOP ;  /* 0x0000000000007918 */ /* 0x000fd00000000000 */
[----:B------:R-:W0:-:S00]  /*a680*/  USETMAXREG.DEALLOC.CTAPOOL 0x28 ;  /* 0x00000028000079c8 */ /* 0x000e0000080e0500 */
[----:B0-----:R-:W-:-:S13]  /*a690*/  ISETP.NE.AND P0, PT, R0, RZ, PT ;  /* 0x000000ff0000720c */ /* 0x001fda0003f05270 */
[----:B------:R-:W-:Y:S05]  /*a6a0*/  @P0 EXIT ;  /* 0x000000000000094d */ /* 0x000fea0003800000 */
[----:B------:R-:W-:Y:S01]  /*a6b0*/  LOP3.LUT P0, RZ, R8, 0xff, RZ, 0xc0, !PT ;  /* 0x000000ff08ff7812 */ /* 0x000fe2000780c0ff */
[----:B------:R-:W-:Y:S02]  /*a6c0*/  IMAD.MOV.U32 R0, RZ, RZ, 0x1 ;  /* 0x00000001ff007424 */ /* 0x000fe400078e00ff */
[----:B------:R-:W-:-:S10]  /*a6d0*/  IMAD.MOV.U32 R3, RZ, RZ, RZ ;  /* 0x000000ffff037224 */ /* 0x000fd400078e00ff */
[----:B------:R-:W-:Y:S05]  /*a6e0*/  @!P0 BRA `(.L_x_214) ;  /* 0x0000000c003c8947 */ /* 0x000fea0003800000 */
[----:B------:R-:W0:Y:S01]  /*a6f0*/  LDC R0, c[0x0][0x28c] ;  /* 0x0000a300ff007b82 */ /* 0x000e220000000800 */
[----:B------:R-:W1:Y:S01]  /*a700*/  S2R R9, SR_CgaCtaId ;  /* 0x0000000000097919 */ /* 0x000e620000008800 */
[----:B------:R-:W-:Y:S01]  /*a710*/  ULDC UR5, c[0x0][0x600] ;  /* 0x0001800000057ab9 */ /* 0x000fe20000000800 */
[----:B------:R-:W-:Y:S01]  /*a720*/  ULDC UR4, c[0x0][0xc] ;  /* 0x0000030000047ab9 */ /* 0x000fe20000000800 */
[----:B------:R-:W-:Y:S01]  /*a730*/  UIADD3 UR16, UR5, -0x1, URZ ;  /* 0xffffffff05107890 */ /* 0x000fe2000fffe03f */
[----:B------:R-:W-:Y:S01]  /*a740*/  BSSY B0, `(.L_x_214) ;  /* 0x00000c9000007945 */ /* 0x000fe20003800000 */
[----:B------:R-:W-:Y:S01]  /*a750*/  ULDC UR6, c[0x0][0x658] ;  /* 0x0001960000067ab9 */ /* 0x000fe20000000800 */
[----:B------:R-:W-:Y:S01]  /*a760*/  ULDC UR5, c[0x0][0x10] ;  /* 0x0000040000057ab9 */ /* 0x000fe20000000800 */
[----:B------:R-:W-:Y:S01]  /*a770*/  UMOV UR7, 0xffffffff ;  /* 0xffffffff00077882 */ /* 0x000fe20000000000 */
[----:B------:R-:W-:Y:S01]  /*a780*/  UMOV UR8, 0x1 ;  /* 0x0000000100087882 */ /* 0x000fe20000000000 */
[----:B------:R-:W-:Y:S01]  /*a790*/  UIMAD.WIDE.U32 UR4, UR4, UR5, URZ ;  /* 0x00000005040472a5 */ /* 0x000fe2000f8e003f */
[----:B------:R-:W-:Y:S01]  /*a7a0*/  IMAD.MOV.U32 R11, RZ, RZ, 0x1 ;  /* 0x00000001ff0b7424 */ /* 0x000fe200078e00ff */
[----:B------:R-:W-:Y:S01]  /*a7b0*/  USHF.L.U32 UR7, UR7, UR6, URZ ;  /* 0x0000000607077299 */ /* 0x000fe2000800063f */
[----:B------:R-:W-:Y:S01]  /*a7c0*/  LOP3.LUT R8, R19, 0x2, RZ, 0xfc, !PT ;  /* 0x0000000213087812 */ /* 0x000fe200078efcff */
[----:B------:R-:W-:-:S02]  /*a7d0*/  USHF.L.U32 UR18, UR8, UR6, URZ ;  /* 0x0000000608127299 */ /* 0x000fc4000800063f */
[----:B------:R-:W-:Y:S01]  /*a7e0*/  ULOP3.LUT UR17, URZ, UR7, URZ, 0x33, !UPT ;  /* 0x000000073f117292 */ /* 0x000fe2000f8e333f */
[----:B------:R-:W-:Y:S01]  /*a7f0*/  ULDC UR6, c[0x0][0x14] ;  /* 0x0000050000067ab9 */ /* 0x000fe20000000800 */
[----:B------:R-:W-:Y:S01]  /*a800*/  ULDC.64 UR22, c[0x0][0x198] ;  /* 0x0000660000167ab9 */ /* 0x000fe20000000a00 */
[----:B------:R-:W-:Y:S02]  /*a810*/  UIMAD.WIDE.U32 UR20, UR4, UR6, URZ ;  /* 0x00000006041472a5 */ /* 0x000fe4000f8e003f */
[----:B------:R-:W-:Y:S01]  /*a820*/  UIMAD UR13, UR5, UR6, URZ ;  /* 0x00000006050d72a4 */ /* 0x000fe2000f8e023f */
[----:B0-----:R-:W-:-:S03]  /*a830*/  VIADD R0, R0, 0x3f ;  /* 0x0000003f00007836 */ /* 0x001fc60000000000 */
[----:B------:R-:W-:Y:S02]  /*a840*/  UIADD3 UR13, UR21, UR13, URZ ;  /* 0x0000000d150d7290 */ /* 0x000fe4000fffe03f */
[----:B------:R-:W-:-:S04]  /*a850*/  SHF.R.S32.HI R3, RZ, 0x1f, R0 ;  /* 0x0000001fff037819 */ /* 0x000fc80000011400 */
[----:B------:R-:W-:Y:S01]  /*a860*/  LEA.HI R3, R3, R0, RZ, 0x6 ;  /* 0x0000000003037211 */ /* 0x000fe200078f30ff */
[----:B------:R-:W-:Y:S01]  /*a870*/  IMAD.MOV.U32 R0, RZ, RZ, 0x1 ;  /* 0x00000001ff007424 */ /* 0x000fe200078e00ff */
[----:B-1----:R-:W-:Y:S02]  /*a880*/  LOP3.LUT R9, R9, 0x1, RZ, 0xc0, !PT ;  /* 0x0000000109097812 */ /* 0x002fe400078ec0ff */
[----:B------:R-:W-:Y:S01]  /*a890*/  SHF.R.S32.HI R10, RZ, 0x6, R3 ;  /* 0x00000006ff0a7819 */ /* 0x000fe20000011403 */
[----:B------:R-:W-:-:S04]  /*a8a0*/  IMAD.MOV.U32 R3, RZ, RZ, RZ ;  /* 0x000000ffff037224 */ /* 0x000fc800078e00ff */
[----:B------:R-:W-:-:S07]  /*a8b0*/  VIADD R12, R10, 0x1 ;  /* 0x000000010a0c7836 */ /* 0x000fce0000000000 */
.L_x_225:
[----:B------:R-:W-:-:S03]  /*a8c0*/  UMOV UR4, 0xffffffff ;  /* 0xffffffff00047882 */ /* 0x000fc60000000000 */
[----:B------:R-:W-:Y:S05]  /*a8d0*/  BRA.DIV UR4, `(.L_x_215) ;  /* 0x0000000e04d07947 */ /* 0x000fea000b800000 */
[----:B------:R-:W-:-:S13]  /*a8e0*/  ELECT P6, URZ, PT ;  /* 0x00000000003f782f */ /* 0x000fda00038c0000 */
.L_x_237:
[----:B------:R-:W0:Y:S01]  /*a8f0*/  LDC R4, c[0x0][0x28c] ;  /* 0x0000a300ff047b82 */ /* 0x000e220000000800 */
[----:B------:R-:W-:Y:S01]  /*a900*/  BSSY B1, `(.L_x_216) ;  /* 0x000003a000017945 */ /* 0x000fe20003800000 */
[----:B0-----:R-:W-:-:S13]  /*a910*/  ISETP.LT.OR P6, PT, R4, 0x1, !P6 ;  /* 0x000000010400780c */ /* 0x001fda00077c1670 */
[----:B------:R-:W-:Y:S05]  /*a920*/  @P6 BRA `(.L_x_217) ;  /* 0x0000000000dc6947 */ /* 0x000fea0003800000 */
[----:B------:R-:W-:Y:S02]  /*a930*/  IMAD R20, R20, 0x2, R9 ;  /* 0x0000000214147824 */ /* 0x000fe400078e0209 */
[----:B------:R-:W-:Y:S02]  /*a940*/  IMAD.SHL.U32 R21, R13, 0x80, RZ ;  /* 0x000000800d157824 */ /* 0x000fe400078e00ff */
[----:B------:R-:W-:Y:S02]  /*a950*/  IMAD.MOV.U32 R22, RZ, RZ, RZ ;  /* 0x000000ffff167224 */ /* 0x000fe400078e00ff */
[----:B------:R-:W-:Y:S02]  /*a960*/  IMAD.MOV.U32 R4, RZ, RZ, R12 ;  /* 0x000000ffff047224 */ /* 0x000fe400078e000c */
[----:B------:R-:W-:Y:S02]  /*a970*/  IMAD.MOV.U32 R5, RZ, RZ, R0 ;  /* 0x000000ffff057224 */ /* 0x000fe400078e0000 */
[----:B------:R-:W-:-:S02]  /*a980*/  IMAD.MOV.U32 R14, RZ, RZ, R3 ;  /* 0x000000ffff0e7224 */ /* 0x000fc400078e0003 */
[----:B------:R-:W-:-:S07]  /*a990*/  IMAD R15, R20, 0x58, RZ ;  /* 0x00000058140f7824 */ /* 0x000fce00078e02ff */
.L_x_220:
[----:B------:R-:W0:Y:S01]  /*a9a0*/  S2R R20, SR_CgaCtaId ;  /* 0x0000000000147919 */ /* 0x000e220000008800 */
[----:B------:R-:W-:Y:S02]  /*a9b0*/  MOV R7, 0x400 ;  /* 0x0000040000077802 */ /* 0x000fe40000000f00 */
[----:B------:R-:W-:-:S13]  /*a9c0*/  LOP3.LUT P1, RZ, R18, 0x7f, RZ, 0xc0, !PT ;  /* 0x0000007f12ff7812 */ /* 0x000fda000782c0ff */
[----:B------:R-:W1:Y:S01]  /*a9d0*/  @!P1 LDC R13, c[0x0][0x500] ;  /* 0x00014000ff0d9b82 */ /* 0x000e620000000800 */
[----:B0-----:R-:W-:Y:S02]  /*a9e0*/  LEA R23, R20, R7, 0x18 ;  /* 0x0000000714177211 */ /* 0x001fe400078ec0ff */
[----:B------:R-:W-:-:S03]  /*a9f0*/  SHF.L.U32 R7, R5, 0x1f, RZ ;  /* 0x0000001f05077819 */ /* 0x000fc600000006ff */
[----:B------:R-:W-:-:S04]  /*aa00*/  IMAD R20, R14, 0x8, R23 ;  /* 0x000000080e147824 */ /* 0x000fc800078e0217 */
[----:B------:R-:W0:Y:S02]  /*aa10*/  SYNCS.PHASECHK.TRANS64.TRYWAIT P0, [R20+URZ+0x28], R7 ;  /* 0x00002807140075a7 */ /* 0x000e24000800017f */
[----:B01----:R-:W-:Y:S05]  /*aa20*/  @!P0 BRA `(.L_x_218) ;  /* 0x0000000c009c8947 */ /* 0x003fea0003800000 */
.L_x_238:
[----:B0-----:R-:W-:Y:S01]  /*aa30*/  PRMT R7, R8, 0x9910, RZ ;  /* 0x0000991008077816 */ /* 0x001fe200000000ff */
[----:B------:R0:W-:Y:S03]  /*aa40*/  @!P1 SYNCS.ARRIVE.TRANS64 RZ, [R20+URZ], R13 ;  /* 0x0000000d14ff99a7 */ /* 0x0001e6000800003f */
[----:B------:R-:W-:-:S13]  /*aa50*/  ISETP.NE.AND P0, PT, R7, 0x2, PT ;  /* 0x000000020700780c */ /* 0x000fda0003f05270 */
[----:B0-----:R-:W-:Y:S05]  /*aa60*/  @P0 BRA `(.L_x_219) ;  /* 0x0000000000040947 */ /* 0x001fea0003800000 */
[----:B------:R-:W-:Y:S01]  /*aa70*/  BPT.TRAP 0x1 ;  /* 0x000000040000795c */ /* 0x000fe20000300000 */
.L_x_219:
[----:B------:R-:W-:Y:S01]  /*aa80*/  IMAD R7, R14, 0x2, R9 ;  /* 0x000000020e077824 */ /* 0x000fe200078e0209 */
[----:B------:R-:W-:Y:S01]  /*aa90*/  R2UR UR9, R20 ;  /* 0x00000000140972ca */ /* 0x000fe200000e0000 */
[--C-:B------:R-:W-:Y:S01]  /*aaa0*/  IMAD R13, R14, 0x4000, R23.reuse ;  /* 0x000040000e0d7824 */ /* 0x100fe200078e0217 */
[----:B------:R-:W-:Y:S01]  /*aab0*/  UIADD3 UR4, UP0, UR22, 0xf0, URZ ;  /* 0x000000f016047890 */ /* 0x000fe2000ff1e03f */
[----:B------:R-:W-:Y:S01]  /*aac0*/  IMAD R7, R7, 0x1600, RZ ;  /* 0x0000160007077824 */ /* 0x000fe200078e02ff */
[----:B------:R-:W-:Y:S01]  /*aad0*/  R2UR UR11, R21 ;  /* 0x00000000150b72ca */ /* 0x000fe200000e0000 */
[----:B------:R-:W-:Y:S01]  /*aae0*/  VIADD R4, R4, 0xffffffff ;  /* 0xffffffff04047836 */ /* 0x000fe20000000000 */
[----:B------:R-:W-:Y:S01]  /*aaf0*/  R2UR UR5, R13 ;  /* 0x000000000d0572ca */ /* 0x000fe200000e0000 */
[----:B------:R-:W-:Y:S01]  /*ab00*/  IMAD R7, R7, 0x2, R23 ;  /* 0x0000000207077824 */ /* 0x000fe200078e0217 */
[----:B------:R-:W-:Y:S01]  /*ab10*/  R2UR UR10, R22 ;  /* 0x00000000160a72ca */ /* 0x000fe200000e0000 */
[----:B------:R-:W-:Y:S01]  /*ab20*/  UIADD3 UR24, UP1, UR22, 0x1f0, URZ ;  /* 0x000001f016187890 */ /* 0x000fe2000ff3e03f */
[----:B------:R-:W-:Y:S01]  /*ab30*/  R2UR UR12, R6 ;  /* 0x00000000060c72ca */ /* 0x000fe200000e0000 */
[----:B------:R-:W-:Y:S01]  /*ab40*/  VIADD R14, R14, 0x1 ;  /* 0x000000010e0e7836 */ /* 0x000fe20000000000 */
[----:B------:R-:W-:Y:S01]  /*ab50*/  R2UR UR8, R7 ;  /* 0x00000000070872ca */ /* 0x000fe200000e0000 */
[----:B------:R-:W-:Y:S01]  /*ab60*/  UIADD3.X UR25, URZ, UR23, URZ, UP1, !UPT ;  /* 0x000000173f197290 */ /* 0x000fe20008ffe43f */
[----:B------:R-:W-:Y:S01]  /*ab70*/  R2UR UR19, R15 ;  /* 0x000000000f1372ca */ /* 0x000fe200000e0000 */
[----:B------:R-:W-:Y:S01]  /*ab80*/  UMOV UR6, 0x0 ;  /* 0x0000000000067882 */ /* 0x000fe20000000000 */
[----:B------:R-:W-:Y:S01]  /*ab90*/  ISETP.GT.AND P1, PT, R4, 0x1, PT ;  /* 0x000000010400780c */ /* 0x000fe20003f24270 */
[----:B------:R-:W-:Y:S01]  /*aba0*/  UMOV UR7, 0x10000000 ;  /* 0x1000000000077882 */ /* 0x000fe20000000000 */
[----:B------:R-:W-:Y:S01]  /*abb0*/  ISETP.NE.AND P0, PT, R14, 0x5, PT ;  /* 0x000000050e00780c */ /* 0x000fe20003f05270 */
[----:B------:R-:W-:Y:S01]  /*abc0*/  UIADD3 UR14, UR5, 0x100, URZ ;  /* 0x00000100050e7890 */ /* 0x000fe2000fffe03f */
[----:B------:R-:W-:Y:S01]  /*abd0*/  VIADD R22, R22, 0x40 ;  /* 0x0000004016167836 */ /* 0x000fe20000000000 */
[----:B------:R-:W-:Y:S01]  /*abe0*/  UIADD3.X UR5, URZ, UR23, URZ, UP0, !UPT ;  /* 0x000000173f057290 */ /* 0x000fe200087fe43f */
[----:B------:R-:W-:Y:S01]  /*abf0*/  SEL R20, RZ, 0x1, P0 ;  /* 0x00000001ff147807 */ /* 0x000fe20000000000 */
[----:B------:R-:W-:Y:S01]  /*ac00*/  UMOV UR26, 0x30000 ;  /* 0x00030000001a7882 */ /* 0x000fe20000000000 */
[----:B------:R-:W-:Y:S01]  /*ac10*/  SEL R14, R14, RZ, P0 ;  /* 0x000000ff0e0e7207 */ /* 0x000fe20000000000 */
[----:B------:R-:W-:Y:S01]  /*ac20*/  UIADD3 UR15, UR8, 0x14100, URZ ;  /* 0x00014100080f7890 */ /* 0x000fe2000fffe03f */
[----:B------:R-:W-:-:S02]  /*ac30*/  LOP3.LUT R5, R5, R20, RZ, 0x3c, !PT ;  /* 0x0000001405057212 */ /* 0x000fc400078e3cff */
[----:B------:R-:W-:Y:S02]  /*ac40*/  UMOV UR8, UR14 ;  /* 0x0000000e00087c82 */ /* 0x000fe40008000000 */
[----:B------:R0:W-:Y:S02]  /*ac50*/  UTMALDG.3D [UR8], [UR4], desc[UR6] ;  /* 0x00000608040075b4 */ /* 0x0001e40008011000 */
[----:B0-----:R-:W-:Y:S01]  /*ac60*/  UMOV UR8, UR15 ;  /* 0x0000000f00087c82 */ /* 0x001fe20008000000 */
[----:B------:R-:W-:Y:S02]  /*ac70*/  UMOV UR11, UR19 ;  /* 0x00000013000b7c82 */ /* 0x000fe40008000000 */
[----:B------:R0:W-:Y:S02]  /*ac80*/  UTMALDG.3D.MULTICAST [UR8], [UR24], UR26, desc[UR6] ;  /* 0x00000608180073b4 */ /* 0x0001e4000801181a */
[----:B0-----:R-:W-:Y:S05]  /*ac90*/  @P1 BRA `(.L_x_220) ;  /* 0xfffffffc00401947 */ /* 0x001fea000383ffff */
.L_x_217:
[----:B------:R-:W-:Y:S05]  /*aca0*/  BSYNC B1 ;  /* 0x0000000000017941 */ /* 0x000fea0003800000 */
.L_x_216:
[----:B------:R-:W-:Y:S01]  /*acb0*/  LOP3.LUT P1, RZ, R11, 0xff, RZ, 0xc0, !PT ;  /* 0x000000ff0bff7812 */ /* 0x000fe2000782c0ff */
[C---:B------:R-:W-:Y:S01]  /*acc0*/  IMAD.IADD R6, R10.reuse, 0x1, R3 ;  /* 0x000000010a067824 */ /* 0x040fe200078e0203 */
[----:B------:R-:W-:Y:S01]  /*acd0*/  ULDC.64 UR4, c[0x0][0x650] ;  /* 0x0001940000047ab9 */ /* 0x000fe20000000a00 */
[----:B------:R-:W-:Y:S01]  /*ace0*/  ISETP.GE.U32.AND P2, PT, R10, 0x5, PT ;  /* 0x000000050a00780c */ /* 0x000fe20003f46070 */
[----:B------:R-:W-:Y:S01]  /*acf0*/  BSSY B1, `(.L_x_221) ;  /* 0x000006b000017945 */ /* 0x000fe20003800000 */
[----:B------:R-:W-:Y:S01]  /*ad00*/  IMAD.MOV.U32 R13, RZ, RZ, -0x1 ;  /* 0xffffffffff0d7424 */ /* 0x000fe200078e00ff */
[----:B------:R-:W-:Y:S01]  /*ad10*/  ISETP.GT.U32.AND P0, PT, R6, 0x4, PT ;  /* 0x000000040600780c */ /* 0x000fe20003f04070 */
[----:B------:R-:W-:Y:S01]  /*ad20*/  IMAD.MOV.U32 R20, RZ, RZ, -0x1 ;  /* 0xffffffffff147424 */ /* 0x000fe200078e00ff */
[----:B------:R-:W-:Y:S02]  /*ad30*/  PRMT R11, RZ, 0x7610, R11 ;  /* 0x00007610ff0b7816 */ /* 0x000fe4000000000b */
[----:B------:R-:W-:-:S03]  /*ad40*/  ISETP.LT.U32.AND P0, PT, R10, 0x5, P0 ;  /* 0x000000050a00780c */ /* 0x000fc60000701070 */
[----:B------:R-:W0:Y:S01]  /*ad50*/  @P1 S2R R5, SR_CgaCtaId ;  /* 0x0000000000051919 */ /* 0x000e220000008800 */
[----:B------:R-:W-:-:S04]  /*ad60*/  @P1 MOV R4, 0x400 ;  /* 0x0000040000041802 */ /* 0x000fc80000000f00 */
[----:B0-----:R-:W-:Y:S01]  /*ad70*/  @P1 LEA R3, R5, R4, 0x18 ;  /* 0x0000000405031211 */ /* 0x001fe200078ec0ff */
[----:B------:R-:W-:-:S03]  /*ad80*/  IMAD.WIDE.U32 R4, R6, -0x33333333, RZ ;  /* 0xcccccccd06047825 */ /* 0x000fc600078e00ff */
[----:B------:R0:W-:Y:S01]  /*ad90*/  @P1 SYNCS.ARRIVE.TRANS64.A1T0 RZ, [R3+URZ+0x68], RZ ;  /* 0x000068ff03ff19a7 */ /* 0x0001e2000810003f */
[----:B------:R-:W-:Y:S02]  /*ada0*/  IADD3 R16, P1, R16, UR20, RZ ;  /* 0x0000001410107c10 */ /* 0x000fe4000ff3e0ff */
[----:B------:R-:W-:Y:S02]  /*adb0*/  SHF.R.U32.HI R5, RZ, 0x2, R5 ;  /* 0x00000002ff057819 */ /* 0x000fe40000011605 */
[----:B------:R-:W-:Y:S02]  /*adc0*/  IADD3.X R17, R17, UR13, RZ, P1, !PT ;  /* 0x0000000d11117c10 */ /* 0x000fe40008ffe4ff */
[----:B------:R-:W-:Y:S02]  /*add0*/  PRMT R4, RZ, 0x7610, R4 ;  /* 0x00007610ff047816 */ /* 0x000fe40000000004 */
[----:B0-----:R-:W-:Y:S02]  /*ade0*/  SEL R3, RZ, 0x1, !P0 ;  /* 0x00000001ff037807 */ /* 0x001fe40004000000 */
[----:B------:R-:W-:-:S02]  /*adf0*/  ISETP.GE.U32.AND P0, PT, R16, UR4, PT ;  /* 0x0000000410007c0c */ /* 0x000fc4000bf06070 */
[----:B------:R-:W-:Y:S01]  /*ae00*/  LOP3.LUT R0, R0, R3, RZ, 0x3c, !PT ;  /* 0x0000000300007212 */ /* 0x000fe200078e3cff */
[----:B------:R-:W-:Y:S01]  /*ae10*/  IMAD R3, R5, -0x5, R6 ;  /* 0xfffffffb05037824 */ /* 0x000fe200078e0206 */
[----:B------:R-:W-:Y:S01]  /*ae20*/  ISETP.GE.U32.AND.EX P0, PT, R17, UR5, PT, P0 ;  /* 0x0000000511007c0c */ /* 0x000fe2000bf06100 */
[----:B------:R-:W-:Y:S01]  /*ae30*/  IMAD.MOV.U32 R6, RZ, RZ, -0x1 ;  /* 0xffffffffff067424 */ /* 0x000fe200078e00ff */
[----:B------:R-:W-:-:S11]  /*ae40*/  @P2 LOP3.LUT R0, R0, 0x1, R5, 0x78, !PT ;  /* 0x0000000100002812 */ /* 0x000fd600078e7805 */
[----:B------:R-:W-:Y:S05]  /*ae50*/  @P0 BRA `(.L_x_222) ;  /* 0x0000000400500947 */ /* 0x000fea0003800000 */
[----:B------:R-:W0:Y:S01]  /*ae60*/  S2R R15, SR_CTAID.X ;  /* 0x00000000000f7919 */ /* 0x000e220000002500 */
[----:B------:R-:W-:Y:S01]  /*ae70*/  ULDC.64 UR4, c[0x0][0x628] ;  /* 0x00018a0000047ab9 */ /* 0x000fe20000000a00 */
[----:B------:R-:W1:Y:S01]  /*ae80*/  LDC R20, c[0x0][0x144] ;  /* 0x00005100ff147b82 */ /* 0x000e620000000800 */
[----:B------:R-:W-:Y:S01]  /*ae90*/  ISETP.NE.U32.AND P0, PT, RZ, UR4, PT ;  /* 0x00000004ff007c0c */ /* 0x000fe2000bf05070 */
[----:B------:R-:W2:Y:S01]  /*aea0*/  S2R R13, SR_CTAID.Y ;  /* 0x00000000000d7919 */ /* 0x000ea20000002600 */
[----:B------:R-:W-:Y:S01]  /*aeb0*/  ULDC UR7, c[0x0][0x630] ;  /* 0x00018c0000077ab9 */ /* 0x000fe20000000800 */
[----:B------:R-:W-:Y:S01]  /*aec0*/  ULDC UR8, c[0x0][0x150] ;  /* 0x0000540000087ab9 */ /* 0x000fe20000000800 */
[----:B------:R-:W-:Y:S01]  /*aed0*/  ISETP.NE.AND.EX P0, PT, RZ, UR5, PT, P0 ;  /* 0x00000005ff007c0c */ /* 0x000fe2000bf05300 */
[----:B------:R-:W-:Y:S02]  /*aee0*/  IMAD.MOV.U32 R4, RZ, RZ, R16 ;  /* 0x000000ffff047224 */ /* 0x000fe400078e0010 */
[----:B------:R-:W-:Y:S01]  /*aef0*/  IMAD.MOV.U32 R5, RZ, RZ, R17 ;  /* 0x000000ffff057224 */ /* 0x000fe200078e0011 */
[----:B0-----:R-:W-:-:S09]  /*af00*/  I2FP.F32.U32 R22, R15 ;  /* 0x0000000f00167245 */ /* 0x001fd20000201000 */
[----:B------:R-:W-:Y:S05]  /*af10*/  @!P0 BRA `(.L_x_223) ;  /* 0x0000000000288947 */ /* 0x000fea0003800000 */
[----:B------:R-:W-:Y:S02]  /*af20*/  ULDC UR6, c[0x0][0x634] ;  /* 0x00018d0000067ab9 */ /* 0x000fe40000000800 */
[----:B------:R-:W-:-:S05]  /*af30*/  IADD3 R5, P0, R16, UR6, RZ ;  /* 0x0000000610057c10 */ /* 0x000fca000ff1e0ff */
[----:B------:R-:W-:-:S04]  /*af40*/  IMAD.X R21, RZ, RZ, R17, P0 ;  /* 0x000000ffff157224 */ /* 0x000fc800000e0611 */
[----:B------:R-:W-:-:S04]  /*af50*/  IMAD.WIDE.U32 R6, R21, UR4, RZ ;  /* 0x0000000415067c25 */ /* 0x000fc8000f8e00ff */
[----:B------:R-:W-:-:S04]  /*af60*/  IMAD.WIDE.U32 R6, P0, R5, UR5, R6 ;  /* 0x0000000505067c25 */ /* 0x000fc8000f800006 */
[----:B------:R-:W-:-:S04]  /*af70*/  IMAD.WIDE.U32 R4, R5, UR4, RZ ;  /* 0x0000000405047c25 */ /* 0x000fc8000f8e00ff */
[----:B------:R-:W-:Y:S01]  /*af80*/  IMAD.MOV.U32 R4, RZ, RZ, R7 ;  /* 0x000000ffff047224 */ /* 0x000fe200078e0007 */
[----:B------:R-:W-:Y:S01]  /*af90*/  IADD3 RZ, P1, R5, R6, RZ ;  /* 0x0000000605ff7210 */ /* 0x000fe20007f3e0ff */
[----:B------:R-:W-:-:S04]  /*afa0*/  IMAD.X R5, RZ, RZ, RZ, P0 ;  /* 0x000000ffff057224 */ /* 0x000fc800000e06ff */
[----:B------:R-:W-:-:S08]  /*afb0*/  IMAD.WIDE.U32.X R4, R21, UR5, R4, P1 ;  /* 0x0000000515047c25 */ /* 0x000fd000088e0404 */
.L_x_223:
[----:B------:R-:W-:Y:S01]  /*afc0*/  FMUL R22, R22, UR8 ;  /* 0x0000000816167c20 */ /* 0x000fe20008400000 */
[--C-:B------:R-:W-:Y:S01]  /*afd0*/  SHF.R.U64 R14, R4, UR7, R5.reuse ;  /* 0x00000007040e7c19 */ /* 0x100fe20008001205 */
[----:B------:R-:W-:Y:S01]  /*afe0*/  ULDC.64 UR4, c[0x0][0x620] ;  /* 0x0001880000047ab9 */ /* 0x000fe20000000a00 */
[----:B------:R-:W-:Y:S01]  /*aff0*/  SHF.R.U32.HI R4, RZ, UR7, R5 ;  /* 0x00000007ff047c19 */ /* 0x000fe20008011605 */
[----:B------:R-:W-:Y:S01]  /*b000*/  ULDC.64 UR6, c[0x0][0x640] ;  /* 0x0001900000067ab9 */ /* 0x000fe20000000a00 */
[----:B------:R-:W-:Y:S01]  /*b010*/  IADD3 R5, P0, RZ, -R14, RZ ;  /* 0x8000000eff057210 */ /* 0x000fe20007f1e0ff */
[----:B------:R-:W0:Y:S04]  /*b020*/  F2I.U32.TRUNC.NTZ R22, R22 ;  /* 0x0000001600167305 */ /* 0x000e28000020f000 */
[----:B------:R-:W-:Y:S01]  /*b030*/  IMAD.X R4, RZ, RZ, ~R4, P0 ;  /* 0x000000ffff047224 */ /* 0x000fe200000e0e04 */
[----:B------:R-:W-:-:S03]  /*b040*/  ISETP.NE.U32.AND P0, PT, RZ, UR6, PT ;  /* 0x00000006ff007c0c */ /* 0x000fc6000bf05070 */
[----:B------:R-:W-:Y:S01]  /*b050*/  IMAD R4, R4, UR4, RZ ;  /* 0x0000000404047c24 */ /* 0x000fe2000f8e02ff */
[----:B------:R-:W-:-:S03]  /*b060*/  ISETP.NE.AND.EX P0, PT, RZ, UR7, PT, P0 ;  /* 0x00000007ff007c0c */ /* 0x000fc6000bf05300 */
[C---:B------:R-:W-:Y:S01]  /*b070*/  IMAD R7, R5.reuse, UR5, R4 ;  /* 0x0000000505077c24 */ /* 0x040fe2000f8e0204 */
[----:B------:R-:W-:Y:S01]  /*b080*/  ULDC UR5, c[0x0][0x154] ;  /* 0x0000550000057ab9 */ /* 0x000fe20000000800 */
[----:B------:R-:W-:Y:S01]  /*b090*/  IMAD.WIDE.U32 R4, R5, UR4, R16 ;  /* 0x0000000405047c25 */ /* 0x000fe2000f8e0010 */
[----:B------:R-:W-:-:S03]  /*b0a0*/  ULDC UR4, c[0x0][0x618] ;  /* 0x0001860000047ab9 */ /* 0x000fc60000000800 */
[----:B0-----:R-:W-:Y:S02]  /*b0b0*/  IMAD.MOV R6, RZ, RZ, -R22 ;  /* 0x000000ffff067224 */ /* 0x001fe400078e0a16 */
[----:B------:R-:W-:Y:S02]  /*b0c0*/  IMAD.IADD R5, R5, 0x1, R7 ;  /* 0x0000000105057824 */ /* 0x000fe400078e0207 */
[----:B-1----:R-:W-:Y:S01]  /*b0d0*/  IMAD R15, R20, R6, R15 ;  /* 0x00000006140f7224 */ /* 0x002fe200078e020f */
[----:B--2---:R-:W-:Y:S01]  /*b0e0*/  I2FP.F32.U32 R6, R13 ;  /* 0x0000000d00067245 */ /* 0x004fe20000201000 */
[----:B------:R-:W0:Y:S01]  /*b0f0*/  LDC R20, c[0x0][0x148] ;  /* 0x00005200ff147b82 */ /* 0x000e220000000800 */
[--C-:B------:R-:W-:Y:S02]  /*b100*/  SHF.R.U64 R21, R4, UR4, R5.reuse ;  /* 0x0000000404157c19 */ /* 0x100fe40008001205 */
[----:B------:R-:W-:Y:S01]  /*b110*/  SHF.R.U32.HI R4, RZ, UR4, R5 ;  /* 0x00000004ff047c19 */ /* 0x000fe20008011605 */
[----:B------:R-:W-:Y:S01]  /*b120*/  FMUL R6, R6, UR5 ;  /* 0x0000000506067c20 */ /* 0x000fe20008400000 */
[----:B------:R-:W-:-:S02]  /*b130*/  ULDC UR4, c[0x0][0x608] ;  /* 0x0001820000047ab9 */ /* 0x000fc40000000800 */
[--C-:B------:R-:W-:Y:S01]  /*b140*/  SHF.R.U64 R23, R21, UR4, R4.reuse ;  /* 0x0000000415177c19 */ /* 0x100fe20008001204 */
[----:B------:R1:W2:Y:S01]  /*b150*/  F2I.U32.TRUNC.NTZ R24, R6 ;  /* 0x0000000600187305 */ /* 0x0002a2000020f000 */
[----:B------:R-:W-:Y:S01]  /*b160*/  SHF.R.U32.HI R4, RZ, UR4, R4 ;  /* 0x00000004ff047c19 */ /* 0x000fe20008011604 */
[----:B------:R-:W-:-:S03]  /*b170*/  ULDC UR4, c[0x0][0x658] ;  /* 0x0001960000047ab9 */ /* 0x000fc60000000800 */
[--C-:B------:R-:W-:Y:S02]  /*b180*/  SHF.R.U64 R22, R23, UR4, R4.reuse ;  /* 0x0000000417167c19 */ /* 0x100fe40008001204 */
[----:B------:R-:W-:-:S03]  /*b190*/  SHF.R.U32.HI R25, RZ, UR4, R4 ;  /* 0x00000004ff197c19 */ /* 0x000fc60008011604 */
[----:B------:R-:W-:Y:S02]  /*b1a0*/  IMAD.MOV.U32 R4, RZ, RZ, R22 ;  /* 0x000000ffff047224 */ /* 0x000fe400078e0016 */
[----:B------:R-:W-:Y:S01]  /*b1b0*/  IMAD.MOV.U32 R5, RZ, RZ, R25 ;  /* 0x000000ffff057224 */ /* 0x000fe200078e0019 */
[----:B-1----:R-:W-:Y:S06]  /*b1c0*/  @!P0 BRA `(.L_x_224) ;  /* 0x0000000000288947 */ /* 0x002fec0003800000 */
        /* <DEDUP_REMOVED lines=10> */
.L_x_224:
[----:B------:R-:W-:Y:S01]  /*b270*/  ISETP.NE.AND P0, PT, R2, 0x1, PT ;  /* 0x000000010200780c */ /* 0x000fe20003f05270 */
[----:B------:R-:W-:Y:S01]  /*b280*/  ULDC UR4, c[0x0][0x648] ;  /* 0x0001920000047ab9 */ /* 0x000fe20000000800 */
[----:B------:R-:W-:Y:S01]  /*b290*/  LOP3.LUT R23, R23, UR17, RZ, 0xc0, !PT ;  /* 0x0000001117177c12 */ /* 0x000fe2000f8ec0ff */
[----:B--2---:R-:W-:Y:S01]  /*b2a0*/  IMAD.MOV R24, RZ, RZ, -R24 ;  /* 0x000000ffff187224 */ /* 0x004fe200078e0a18 */
[----:B------:R-:W-:Y:S01]  /*b2b0*/  SHF.R.U64 R4, R4, UR4, R5 ;  /* 0x0000000404047c19 */ /* 0x000fe20008001205 */
[----:B------:R-:W-:Y:S01]  /*b2c0*/  ULDC UR4, c[0x0][0x638] ;  /* 0x00018e0000047ab9 */ /* 0x000fe20000000800 */
[----:B------:R-:W-:Y:S01]  /*b2d0*/  LOP3.LUT R21, R21, UR16, RZ, 0xc0, !PT ;  /* 0x0000001015157c12 */ /* 0x000fe2000f8ec0ff */
[----:B------:R-:W-:Y:S01]  /*b2e0*/  ULDC UR5, c[0x0][0x610] ;  /* 0x0001840000057ab9 */ /* 0x000fe20000000800 */
[----:B------:R-:W-:Y:S02]  /*b2f0*/  IMAD.MOV.U32 R6, RZ, RZ, R14 ;  /* 0x000000ffff067224 */ /* 0x000fe400078e000e */
[----:B------:R-:W-:-:S02]  /*b300*/  IMAD.MOV R5, RZ, RZ, -R4 ;  /* 0x000000ffff057224 */ /* 0x000fc400078e0a04 */
[----:B------:R-:W-:Y:S02]  /*b310*/  IMAD R4, R4, UR18, R23 ;  /* 0x0000001204047c24 */ /* 0x000fe4000f8e0217 */
[----:B0-----:R-:W-:Y:S02]  /*b320*/  @P0 IMAD R15, R20, R24, R13 ;  /* 0x00000018140f0224 */ /* 0x001fe400078e020d */
[----:B------:R-:W-:Y:S01]  /*b330*/  IMAD R22, R5, UR4, R22 ;  /* 0x0000000405167c24 */ /* 0x000fe2000f8e0216 */
[----:B------:R-:W-:Y:S01]  /*b340*/  ULDC UR4, c[0x0][0x600] ;  /* 0x0001800000047ab9 */ /* 0x000fe20000000800 */
[----:B------:R-:W-:Y:S02]  /*b350*/  IMAD R15, R4, UR5, R15 ;  /* 0x00000005040f7c24 */ /* 0x000fe4000f8e020f */
[----:B------:R-:W-:Y:S02]  /*b360*/  IMAD R22, R22, UR4, R21 ;  /* 0x0000000416167c24 */ /* 0x000fe4000f8e0215 */
[----:B------:R-:W-:-:S03]  /*b370*/  IMAD.MOV.U32 R4, RZ, RZ, 0x1 ;  /* 0x00000001ff047424 */ /* 0x000fc600078e00ff */
[----:B------:R-:W-:Y:S02]  /*b380*/  SEL R20, R22, R15, !P0 ;  /* 0x0000000f16147207 */ /* 0x000fe40004000000 */
[----:B------:R-:W-:-:S07]  /*b390*/  SEL R13, R15, R22, !P0 ;  /* 0x000000160f0d7207 */ /* 0x000fce0004000000 */
.L_x_222:
[----:B------:R-:W-:Y:S05]  /*b3a0*/  BSYNC B1 ;  /* 0x0000000000017941 */ /* 0x000fea0003800000 */
.L_x_221:
[----:B------:R-:W-:-:S13]  /*b3b0*/  LOP3.LUT P0, RZ, R4, 0xff, RZ, 0xc0, !PT ;  /* 0x000000ff04ff7812 */ /* 0x000fda000780c0ff */
[----:B------:R-:W-:Y:S05]  /*b3c0*/  @P0 BRA `(.L_x_225) ;  /* 0xfffffff4003c0947 */ /* 0x000fea000383ffff */
[----:B------:R-:W-:Y:S05]  /*b3d0*/  BSYNC B0 ;  /* 0x0000000000007941 */ /* 0x000fea0003800000 */
.L_x_214:
[----:B------:R-:W-:-:S03]  /*b3e0*/  UMOV UR4, 0xffffffff ;  /* 0xffffffff00047882 */ /* 0x000fc60000000000 */
[----:B------:R-:W-:Y:S05]  /*b3f0*/  BRA.DIV UR4, `(.L_x_226) ;  /* 0x00000006043c7947 */ /* 0x000fea000b800000 */
[----:B------:R-:W-:-:S13]  /*b400*/  ELECT P6, URZ, PT ;  /* 0x00000000003f782f */ /* 0x000fda00038c0000 */
.L_x_241:
[----:B------:R-:W-:Y:S04]  /*b410*/  BSSY B0, `(.L_x_227) ;  /* 0x0000034000007945 */ /* 0x000fe80003800000 */
[----:B------:R-:W-:Y:S05]  /*b420*/  @!P6 BRA `(.L_x_228) ;  /* 0x0000000000c8e947 */ /* 0x000fea0003800000 */
[----:B------:R-:W-:-:S04]  /*b430*/  LOP3.LUT R19, R19, 0x2, RZ, 0xfc, !PT ;  /* 0x0000000213137812 */ /* 0x000fc800078efcff */
[----:B------:R-:W-:-:S13]  /*b440*/  ISETP.NE.AND P0, PT, R19, 0x3, PT ;  /* 0x000000031300780c */ /* 0x000fda0003f05270 */
[----:B------:R-:W-:Y:S05]  /*b450*/  @!P0 BRA `(.L_x_229) ;  /* 0x0000000000048947 */ /* 0x000fea0003800000 */
[----:B------:R-:W-:Y:S01]  /*b460*/  BPT.TRAP 0x1 ;  /* 0x000000040000795c */ /* 0x000fe20000300000 */
.L_x_229:
[----:B------:R-:W0:Y:S01]  /*b470*/  S2R R5, SR_CgaCtaId ;  /* 0x0000000000057919 */ /* 0x000e220000008800 */
[----:B------:R-:W-:Y:S02]  /*b480*/  MOV R2, 0x400 ;  /* 0x0000040000027802 */ /* 0x000fe40000000f00 */
[----:B------:R-:W-:Y:S02]  /*b490*/  SHF.L.U32 R4, R0, 0x1f, RZ ;  /* 0x0000001f00047819 */ /* 0x000fe400000006ff */
[----:B0-----:R-:W-:-:S05]  /*b4a0*/  LEA R2, R5, R2, 0x18 ;  /* 0x0000000205027211 */ /* 0x001fca00078ec0ff */
[----:B------:R-:W-:-:S04]  /*b4b0*/  VIADD R2, R2, 0x28 ;  /* 0x0000002802027836 */ /* 0x000fc80000000000 */
[C---:B------:R-:W-:Y:S02]  /*b4c0*/  IMAD R7, R3.reuse, 0x8, R2 ;  /* 0x0000000803077824 */ /* 0x040fe400078e0202 */
[----:B------:R-:W-:Y:S02]  /*b4d0*/  VIADD R3, R3, 0x1 ;  /* 0x0000000103037836 */ /* 0x000fe40000000000 */
[----:B------:R-:W0:Y:S03]  /*b4e0*/  SYNCS.PHASECHK.TRANS64.TRYWAIT P0, [R7+URZ], R4 ;  /* 0x00000004070075a7 */ /* 0x000e26000800017f */
[----:B------:R-:W-:-:S04]  /*b4f0*/  ISETP.NE.AND P1, PT, R3, 0x5, PT ;  /* 0x000000050300780c */ /* 0x000fc80003f25270 */
[----:B------:R-:W-:Y:S02]  /*b500*/  SEL R5, RZ, 0x1, P1 ;  /* 0x00000001ff057807 */ /* 0x000fe40000800000 */
[----:B------:R-:W-:Y:S02]  /*b510*/  SEL R3, R3, RZ, P1 ;  /* 0x000000ff03037207 */ /* 0x000fe40000800000 */
[----:B------:R-:W-:-:S03]  /*b520*/  LOP3.LUT R6, R0, R5, RZ, 0x3c, !PT ;  /* 0x0000000500067212 */ /* 0x000fc600078e3cff */
[----:B------:R-:W-:Y:S01]  /*b530*/  IMAD R8, R3, 0x8, R2 ;  /* 0x0000000803087824 */ /* 0x000fe200078e0202 */
[----:B------:R-:W-:Y:S01]  /*b540*/  SHF.L.U32 R5, R6, 0x1f, RZ ;  /* 0x0000001f06057819 */ /* 0x000fe200000006ff */
[----:B0-----:R-:W-:Y:S06]  /*b550*/  @!P0 BRA `(.L_x_230) ;  /* 0x0000000400048947 */ /* 0x001fec0003800000 */
.L_x_242:
[----:B------:R-:W1:Y:S01]  /*b560*/  SYNCS.PHASECHK.TRANS64.TRYWAIT P0, [R8+URZ], R5 ;  /* 0x00000005080075a7 */ /* 0x000e62000800017f */
[----:B------:R-:W-:-:S05]  /*b570*/  VIADD R0, R3, 0x1 ;  /* 0x0000000103007836 */ /* 0x000fca0000000000 */
[----:B------:R-:W-:-:S04]  /*b580*/  ISETP.NE.AND P1, PT, R0, 0x5, PT ;  /* 0x000000050000780c */ /* 0x000fc80003f25270 */
[----:B------:R-:W-:Y:S02]  /*b590*/  SEL R3, RZ, 0x1, P1 ;  /* 0x00000001ff037807 */ /* 0x000fe40000800000 */
[----:B0-----:R-:W-:Y:S02]  /*b5a0*/  SEL R7, R0, RZ, P1 ;  /* 0x000000ff00077207 */ /* 0x001fe40000800000 */
[----:B------:R-:W-:-:S03]  /*b5b0*/  LOP3.LUT R6, R6, R3, RZ, 0x3c, !PT ;  /* 0x0000000306067212 */ /* 0x000fc600078e3cff */
[----:B------:R-:W-:Y:S01]  /*b5c0*/  IMAD R9, R7, 0x8, R2 ;  /* 0x0000000807097824 */ /* 0x000fe200078e0202 */
[----:B------:R-:W-:Y:S01]  /*b5d0*/  SHF.L.U32 R4, R6, 0x1f, RZ ;  /* 0x0000001f06047819 */ /* 0x000fe200000006ff */
[----:B-1----:R-:W-:Y:S06]  /*b5e0*/  @!P0 BRA `(.L_x_231) ;  /* 0x0000000000f48947 */ /* 0x002fec0003800000 */
.L_x_243:
[----:B------:R-:W1:Y:S01]  /*b5f0*/  SYNCS.PHASECHK.TRANS64.TRYWAIT P0, [R9+URZ], R4 ;  /* 0x00000004090075a7 */ /* 0x000e62000800017f */
[----:B------:R-:W-:-:S05]  /*b600*/  VIADD R0, R7, 0x1 ;  /* 0x0000000107007836 */ /* 0x000fca0000000000 */
[----:B------:R-:W-:-:S04]  /*b610*/  ISETP.NE.AND P1, PT, R0, 0x5, PT ;  /* 0x000000050000780c */ /* 0x000fc80003f25270 */
[----:B------:R-:W-:Y:S02]  /*b620*/  SEL R3, RZ, 0x1, P1 ;  /* 0x00000001ff037807 */ /* 0x000fe40000800000 */
[----:B------:R-:W-:Y:S02]  /*b630*/  SEL R7, R0, RZ, P1 ;  /* 0x000000ff00077207 */ /* 0x000fe40000800000 */
[----:B------:R-:W-:-:S03]  /*b640*/  LOP3.LUT R11, R6, R3, RZ, 0x3c, !PT ;  /* 0x00000003060b7212 */ /* 0x000fc600078e3cff */
[----:B------:R-:W-:Y:S01]  /*b650*/  IMAD R6, R7, 0x8, R2 ;  /* 0x0000000807067824 */ /* 0x000fe200078e0202 */
[----:B0-----:R-:W-:Y:S01]  /*b660*/  SHF.L.U32 R5, R11, 0x1f, RZ ;  /* 0x0000001f0b057819 */ /* 0x001fe200000006ff */
[----:B-1----:R-:W-:Y:S06]  /*b670*/  @!P0 BRA `(.L_x_232) ;  /* 0x0000000000e48947 */ /* 0x002fec0003800000 */
.L_x_244:
[----:B------:R-:W1:Y:S01]  /*b680*/  SYNCS.PHASECHK.TRANS64.TRYWAIT P0, [R6+URZ], R5 ;  /* 0x00000005060075a7 */ /* 0x000e62000800017f */
[----:B------:R-:W-:-:S05]  /*b690*/  VIADD R0, R7, 0x1 ;  /* 0x0000000107007836 */ /* 0x000fca0000000000 */
[----:B------:R-:W-:-:S04]  /*b6a0*/  ISETP.NE.AND P1, PT, R0, 0x5, PT ;  /* 0x000000050000780c */ /* 0x000fc80003f25270 */
[----:B0-----:R-:W-:Y:S02]  /*b6b0*/  SEL R4, RZ, 0x1, P1 ;  /* 0x00000001ff047807 */ /* 0x001fe40000800000 */
[----:B------:R-:W-:Y:S02]  /*b6c0*/  SEL R3, R0, RZ, P1 ;  /* 0x000000ff00037207 */ /* 0x000fe40000800000 */
[----:B------:R-:W-:Y:S01]  /*b6d0*/  LOP3.LUT R0, R11, R4, RZ, 0x3c, !PT ;  /* 0x000000040b007212 */ /* 0x000fe200078e3cff */
[----:B-1----:R-:W-:Y:S06]  /*b6e0*/  @!P0 BRA `(.L_x_233) ;  /* 0x0000000000dc8947 */ /* 0x002fec0003800000 */
.L_x_245:
[----:B------:R-:W-:Y:S01]  /*b6f0*/  IMAD R3, R3, 0x8, R2 ;  /* 0x0000000803037824 */ /* 0x000fe200078e0202 */
[----:B------:R-:W-:-:S07]  /*b700*/  SHF.L.U32 R0, R0, 0x1f, RZ ;  /* 0x0000001f00007819 */ /* 0x000fce00000006ff */
.L_x_234:
[----:B-1----:R1:W2:Y:S02]  /*b710*/  SYNCS.PHASECHK.TRANS64.TRYWAIT P0, [R3+URZ], R0 ;  /* 0x00000000030075a7 */ /* 0x0022a4000800017f */
[----:B--2---:R-:W-:Y:S05]  /*b720*/  @!P0 NANOSLEEP.SYNCS 0x989680 ;  /* 0x009896800000895d */ /* 0x004fea0003900000 */
[----:B------:R-:W2:Y:S02]  /*b730*/  @!P0 SYNCS.PHASECHK.TRANS64 P0, [R3+URZ], R0 ;  /* 0x00000000030085a7 */ /* 0x000ea4000800007f */
[----:B--2---:R-:W-:Y:S05]  /*b740*/  @!P0 BRA `(.L_x_234) ;  /* 0xfffffffc00f08947 */ /* 0x004fea000383ffff */
.L_x_228:
[----:B------:R-:W-:Y:S05]  /*b750*/  BSYNC B0 ;  /* 0x0000000000007941 */ /* 0x000fea0003800000 */
.L_x_227:
[----:B------:R-:W-:Y:S05]  /*b760*/  EXIT ;  /* 0x000000000000794d */ /* 0x000fea0003800000 */
.L_x_21:
[----:B---3--:R3:W4:Y:S02]  /*b770*/  SYNCS.PHASECHK.TRANS64.TRYWAIT P1, [R3+URZ], R0 ;  /* 0x00000000030075a7 */ /* 0x008724000802017f */
[----:B----4-:R-:W-:Y:S05]  /*b780*/  @!P1 NANOSLEEP.SYNCS 0x989680 ;  /* 0x009896800000995d */ /* 0x010fea0003900000 */
[----:B------:R-:W4:Y:S02]  /*b790*/  @!P1 SYNCS.PHASECHK.TRANS64 P1, [R3+URZ], R0 ;  /* 0x00000000030095a7 */ /* 0x000f24000802007f */
[----:B----4-:R-:W-:Y:S05]  /*b7a0*/  @!P1 BRA `(.L_x_21) ;  /* 0xfffffffc00f09947 */ /* 0x010fea000383ffff */
[----:B------:R-:W-:Y:S05]  /*b7b0*/  BRA `(.L_x_20) ;  /* 0xffffff5c004c7947 */ /* 0x000fea000383ffff */
.L_x_26:
[----:B-1----:R-:W-:-:S04]  /*b7c0*/  IMAD.U32 R6, RZ, RZ, UR7 ;  /* 0x00000007ff067e24 */ /* 0x002fc8000f8e00ff */
[----:B------:R1:W2:Y:S03]  /*b7d0*/  SYNCS.PHASECHK.TRANS64.TRYWAIT P1, [R6+URZ], R5 ;  /* 0x00000005060075a7 */ /* 0x0002a6000802017f */
[----:B--2---:R-:W-:Y:S05]  /*b7e0*/  @!P1 NANOSLEEP.SYNCS 0x989680 ;  /* 0x009896800000995d */ /* 0x004fea0003900000 */
[----:B------:R-:W2:Y:S02]  /*b7f0*/  @!P1 SYNCS.PHASECHK.TRANS64 P1, [R6+URZ], R5 ;  /* 0x00000005060095a7 */ /* 0x000ea4000802007f */
[----:B--2---:R-:W-:Y:S05]  /*b800*/  @!P1 BRA `(.L_x_26) ;  /* 0xfffffffc00ec9947 */ /* 0x004fea000383ffff */
[----:B------:R-:W-:Y:S05]  /*b810*/  BRA `(.L_x_25) ;  /* 0xffffff7000447947 */ /* 0x000fea000383ffff */
.L_x_215:
[----:B------:R-:W-:Y:S01]  /*b820*/  BSSY B1, `(.L_x_235) ;  /* 0x0000006000017945 */ /* 0x000fe20003800000 */
[----:B------:R-:W-:-:S07]  /*b830*/  IMAD.MOV.U32 R15, RZ, RZ, -0x1 ;  /* 0xffffffffff0f7424 */ /* 0x000fce00078e00ff */
[----:B------:R-:W-:Y:S05]  /*b840*/  WARPSYNC.COLLECTIVE R15, `(.L_x_236) ;  /* 0x000000000f0c7348 */ /* 0x000fea0003c00000 */
[----:B------:R-:W-:Y:S02]  /*b850*/  ELECT P6, UR62, PT ;  /* 0x00000000003e782f */ /* 0x000fe400038c0000 */
[----:B------:R-:W-:Y:S01]  /*b860*/  MOV R14, UR62 ;  /* 0x0000003e000e7c02 */ /* 0x000fe20008000f00 */
[----:B------:R-:W-:Y:S10]  /*b870*/  ENDCOLLECTIVE ;  /* 0x000000000000791b */ /* 0x000ff40003800000 */
.L_x_236:
[----:B------:R-:W-:Y:S05]  /*b880*/  BSYNC B1 ;  /* 0x0000000000017941 */ /* 0x000fea0003800000 */
.L_x_235:
[----:B------:R-:W-:Y:S05]  /*b890*/  BRA `(.L_x_237) ;  /* 0xfffffff000147947 */ /* 0x000fea000383ffff */
.L_x_218:
[----:B0-----:R0:W1:Y:S02]  /*b8a0*/  SYNCS.PHASECHK.TRANS64.TRYWAIT P0, [R20+URZ+0x28], R7 ;  /* 0x00002807140075a7 */ /* 0x001064000800017f */
[----:B-1----:R-:W-:Y:S05]  /*b8b0*/  @!P0 NANOSLEEP.SYNCS 0x989680 ;  /* 0x009896800000895d */ /* 0x002fea0003900000 */
[----:B------:R-:W1:Y:S02]  /*b8c0*/  @!P0 SYNCS.PHASECHK.TRANS64 P0, [R20+URZ+0x28], R7 ;  /* 0x00002807140085a7 */ /* 0x000e64000800007f */
[----:B-1----:R-:W-:Y:S05]  /*b8d0*/  @!P0 BRA `(.L_x_218) ;  /* 0xfffffffc00f08947 */ /* 0x002fea000383ffff */
[----:B------:R-:W-:Y:S05]  /*b8e0*/  BRA `(.L_x_238) ;  /* 0xfffffff000507947 */ /* 0x000fea000383ffff */
.L_x_226:
[----:B------:R-:W-:Y:S01]  /*b8f0*/  BSSY B0, `(.L_x_239) ;  /* 0x0000006000007945 */ /* 0x000fe20003800000 */
[----:B------:R-:W-:-:S07]  /*b900*/  IMAD.MOV.U32 R15, RZ, RZ, -0x1 ;  /* 0xffffffffff0f7424 */ /* 0x000fce00078e00ff */
[----:B------:R-:W-:Y:S05]  /*b910*/  WARPSYNC.COLLECTIVE R15, `(.L_x_240) ;  /* 0x000000000f0c7348 */ /* 0x000fea0003c00000 */
[----:B------:R-:W-:Y:S02]  /*b920*/  ELECT P6, UR62, PT ;  /* 0x00000000003e782f */ /* 0x000fe400038c0000 */
[----:B------:R-:W-:Y:S01]  /*b930*/  MOV R14, UR62 ;  /* 0x0000003e000e7c02 */ /* 0x000fe20008000f00 */
[----:B------:R-:W-:Y:S10]  /*b940*/  ENDCOLLECTIVE ;  /* 0x000000000000791b */ /* 0x000ff40003800000 */
.L_x_240:
[----:B------:R-:W-:Y:S05]  /*b950*/  BSYNC B0 ;  /* 0x0000000000007941 */ /* 0x000fea0003800000 */
.L_x_239:
[----:B------:R-:W-:Y:S05]  /*b960*/  BRA `(.L_x_241) ;  /* 0xfffffff800a87947 */ /* 0x000fea000383ffff */
.L_x_230:
[----:B0-----:R0:W1:Y:S02]  /*b970*/  SYNCS.PHASECHK.TRANS64.TRYWAIT P0, [R7+URZ], R4 ;  /* 0x00000004070075a7 */ /* 0x001064000800017f */
[----:B-1----:R-:W-:Y:S05]  /*b980*/  @!P0 NANOSLEEP.SYNCS 0x989680 ;  /* 0x009896800000895d */ /* 0x002fea0003900000 */
[----:B------:R-:W1:Y:S02]  /*b990*/  @!P0 SYNCS.PHASECHK.TRANS64 P0, [R7+URZ], R4 ;  /* 0x00000004070085a7 */ /* 0x000e64000800007f */
[----:B-1----:R-:W-:Y:S05]  /*b9a0*/  @!P0 BRA `(.L_x_230) ;  /* 0xfffffffc00f08947 */ /* 0x002fea000383ffff */
[----:B------:R-:W-:Y:S05]  /*b9b0*/  BRA `(.L_x_242) ;  /* 0xfffffff800e87947 */ /* 0x000fea000383ffff */
.L_x_231:
[----:B0-----:R0:W1:Y:S02]  /*b9c0*/  SYNCS.PHASECHK.TRANS64.TRYWAIT P0, [R8+URZ], R5 ;  /* 0x00000005080075a7 */ /* 0x001064000800017f */
[----:B-1----:R-:W-:Y:S05]  /*b9d0*/  @!P0 NANOSLEEP.SYNCS 0x989680 ;  /* 0x009896800000895d */ /* 0x002fea0003900000 */
[----:B------:R-:W1:Y:S02]  /*b9e0*/  @!P0 SYNCS.PHASECHK.TRANS64 P0, [R8+URZ], R5 ;  /* 0x00000005080085a7 */ /* 0x000e64000800007f */
[----:B-1----:R-:W-:Y:S05]  /*b9f0*/  @!P0 BRA `(.L_x_231) ;  /* 0xfffffffc00f08947 */ /* 0x002fea000383ffff */
[----:B------:R-:W-:Y:S05]  /*ba00*/  BRA `(.L_x_243) ;  /* 0xfffffff800f87947 */ /* 0x000fea000383ffff */
.L_x_232:
[----:B0-----:R0:W1:Y:S02]  /*ba10*/  SYNCS.PHASECHK.TRANS64.TRYWAIT P0, [R9+URZ], R4 ;  /* 0x00000004090075a7 */ /* 0x001064000800017f */
[----:B-1----:R-:W-:Y:S05]  /*ba20*/  @!P0 NANOSLEEP.SYNCS 0x989680 ;  /* 0x009896800000895d */ /* 0x002fea0003900000 */
[----:B------:R-:W1:Y:S02]  /*ba30*/  @!P0 SYNCS.PHASECHK.TRANS64 P0, [R9+URZ], R4 ;  /* 0x00000004090085a7 */ /* 0x000e64000800007f */
[----:B-1----:R-:W-:Y:S05]  /*ba40*/  @!P0 BRA `(.L_x_232) ;  /* 0xfffffffc00f08947 */ /* 0x002fea000383ffff */
[----:B------:R-:W-:Y:S05]  /*ba50*/  BRA `(.L_x_244) ;  /* 0xfffffffc00087947 */ /* 0x000fea000383ffff */
.L_x_233:
[----:B0-----:R0:W1:Y:S02]  /*ba60*/  SYNCS.PHASECHK.TRANS64.TRYWAIT P0, [R6+URZ], R5 ;  /* 0x00000005060075a7 */ /* 0x001064000800017f */
[----:B-1----:R-:W-:Y:S05]  /*ba70*/  @!P0 NANOSLEEP.SYNCS 0x989680 ;  /* 0x009896800000895d */ /* 0x002fea0003900000 */
[----:B------:R-:W1:Y:S02]  /*ba80*/  @!P0 SYNCS.PHASECHK.TRANS64 P0, [R6+URZ], R5 ;  /* 0x00000005060085a7 */ /* 0x000e64000800007f */
[----:B-1----:R-:W-:Y:S05]  /*ba90*/  @!P0 BRA `(.L_x_233) ;  /* 0xfffffffc00f08947 */ /* 0x002fea000383ffff */
[----:B------:R-:W-:Y:S05]  /*baa0*/  BRA `(.L_x_245) ;  /* 0xfffffffc00107947 */ /* 0x000fea000383ffff */
.L_x_246:
[----:B------:R-:W-:-:S00]  /*bab0*/  BRA `(.L_x_246) ;  /* 0xfffffffc00fc7947 */ /* 0x000fc0000383ffff */
[----:B------:R-:W-:-:S00]  /*bac0*/  NOP ;  /* 0x0000000000007918 */ /* 0x000fc00000000000 */
        /* <DEDUP_REMOVED lines=11> */
.L_x_247:


//--------------------- .nv.global.init           --------------------------
	.section	.nv.global.init,"aw",@progbits
.nv.global.init:
	.type		$str$22,@object
	.size		$str$22,($str$23 - $str$22)
$str$22:
        /*0000*/ 	.byte	0x6b, 0x5f, 0x74, 0x69, 0x6c, 0x65, 0x5f, 0x63, 0x6f, 0x75, 0x6e, 0x74, 0x20, 0x3e, 0x3d, 0x20
        /*0010*/ 	.byte	0x31, 0x00
	.type		$str$23,@object
	.size		$str$23,(__unnamed_1 - $str$23)
$str$23:
        /*0012*/ 	.byte	0x2f, 0x74, 0x6d, 0x70, 0x2f, 0x63, 0x75, 0x74, 0x6c, 0x61, 0x73, 0x73, 0x5f, 0x73, 0x77, 0x65
        /*0022*/ 	.byte	0x65, 0x70, 0x5f, 0x73, 0x72, 0x63, 0x2f, 0x69, 0x6e, 0x63, 0x6c, 0x75, 0x64, 0x65, 0x2f, 0x63
        /*0032*/ 	.byte	0x75, 0x74, 0x6c, 0x61, 0x73, 0x73, 0x2f, 0x67, 0x65, 0x6d, 0x6d, 0x2f, 0x63, 0x6f, 0x6c, 0x6c
        /*0042*/ 	.byte	0x65, 0x63, 0x74, 0x69, 0x76, 0x65, 0x2f, 0x73, 0x6d, 0x39, 0x30, 0x5f, 0x6d, 0x6d, 0x61, 0x5f
        /*0052*/ 	.byte	0x74, 0x6d, 0x61, 0x5f, 0x67, 0x6d, 0x6d, 0x61, 0x5f, 0x73, 0x73, 0x5f, 0x77, 0x61, 0x72, 0x70
        /*0062*/ 	.byte	0x73, 0x70, 0x65, 0x63, 0x69, 0x61, 0x6c, 0x69, 0x7a, 0x65, 0x64, 0x2e, 0x68, 0x70, 0x70, 0x00
	.type		__unnamed_1,@object
	.size		__unnamed_1,(.L_0 - __unnamed_1)
__unnamed_1:
        /*0072*/ 	.byte	0x76, 0x6f, 0x69, 0x64, 0x20, 0x63, 0x75, 0x74, 0x6c, 0x61, 0x73, 0x73, 0x3a, 0x3a, 0x67, 0x65
        /* <DEDUP_REMOVED lines=180> */
        /*0bc2*/ 	.byte	0x74, 0x79, 0x5d, 0x00
.L_0:


//--------------------- .nv.shared._ZN7cutlass13device_kernelINS_4gemm6kernel13GemmUniversalIN4cute5tupleIJiiiiEEENS1_10collective13CollectiveMmaINS1_34MainloopSm90TmaGmmaWarpSpecializedILi5ENS5_IJNS4_1CILi2EEENSA_ILi1EEESC_EEENS1_35KernelTmaWarpSpecializedCooperativeEEENS5_IJNSA_ILi128EEENSA_ILi176EEENSA_ILi64EEEEEENS_6half_tENS5_IJlSC_lEEESK_SL_NS4_8TiledMMAINS4_8MMA_AtomIJNS4_4SM904GMMA25MMA_64x16x16_F32F16F16_SSILNSP_5MajorE0ELSR_0ELNSP_7ScaleInE1ELSS_1EEEEEENS4_6LayoutISD_NS5_IJSC_NSA_ILi0EEESW_EEEEENS5_IJNS4_10UnderscoreESZ_SZ_EEEEENS4_13SM90_TMA_LOADENS4_14ComposedLayoutINS4_7SwizzleILi3ELi4ELi3EEENS4_18smem_ptr_flag_bitsILi16EEENSV_INS5_IJNSA_ILi8EEESI_EEENS5_IJSI_SC_EEEEEEEvNS4_8identityENS4_23SM90_TMA_LOAD_MULTICASTES1C_vS1D_EENS_8epilogue10collective6detail29Sm90TmaWarpSpecializedAdapterINS1H_15DefaultEpilogueISK_SL_SL_NS1G_6thread17LinearCombinationISK_Li1EffLNS1L_9ScaleType4KindE0ELNS_15FloatRoundStyleE2ESK_EENS1_15EpilogueDefaultEEEEEvvEEEEvNT_6ParamsE --------------------------
	.section	.nv.shared._ZN7cutlass13device_kernelINS_4gemm6kernel13GemmUniversalIN4cute5tupleIJiiiiEEENS1_10collective13CollectiveMmaINS1_34MainloopSm90TmaGmmaWarpSpecializedILi5ENS5_IJNS4_1CILi2EEENSA_ILi1EEESC_EEENS1_35KernelTmaWarpSpecializedCooperativeEEENS5_IJNSA_ILi128EEENSA_ILi176EEENSA_ILi64EEEEEENS_6half_tENS5_IJlSC_lEEESK_SL_NS4_8TiledMMAINS4_8MMA_AtomIJNS4_4SM904GMMA25MMA_64x16x16_F32F16F16_SSILNSP_5MajorE0ELSR_0ELNSP_7ScaleInE1ELSS_1EEEEEENS4_6LayoutISD_NS5_IJSC_NSA_ILi0EEESW_EEEEENS5_IJNS4_10UnderscoreESZ_SZ_EEEEENS4_13SM90_TMA_LOADENS4_14ComposedLayoutINS4_7SwizzleILi3ELi4ELi3EEENS4_18smem_ptr_flag_bitsILi16EEENSV_INS5_IJNSA_ILi8EEESI_EEENS5_IJSI_SC_EEEEEEEvNS4_8identityENS4_23SM90_TMA_LOAD_MULTICASTES1C_vS1D_EENS_8epilogue10collective6detail29Sm90TmaWarpSpecializedAdapterINS1H_15DefaultEpilogueISK_SL_SL_NS1G_6thread17LinearCombinationISK_Li1EffLNS1L_9ScaleType4KindE0ELNS_15FloatRoundStyleE2ESK_EENS1_15EpilogueDefaultEEEEEvvEEEEvNT_6ParamsE,"aw",@nobits
	.sectionflags	@""
	.align	16
	.zero		1024


//--------------------- .nv.shared.reserved.0     --------------------------
	.section	.nv.shared.reserved.0,"aw",@nobits
	.weak		__nv_reservedSMEM_offset_0_alias
	.size		__nv_reservedSMEM_offset_0_alias, 0, 0
	.other		__nv_reservedSMEM_offset_0_alias,@"STO_CUDA_RESERVED_SHARED STV_DEFAULT"
__nv_reservedSMEM_offset_0_alias:
	.zero		0


//--------------------- .nv.global                --------------------------
	.section	.nv.global,"aw",@nobits
.nv.global:
	.type		_ZN39_INTERNAL_008ffbc2_4_k_cu_addbccf5_39574cute1_E,@object
	.size		_ZN39_INTERNAL_008ffbc2_4_k_cu_addbccf5_39574cute1_E,(_ZN39_INTERNAL_008ffbc2_4_k_cu_addbccf5_39574cuda3std3__45__cpo6cbeginE - _ZN39_INTERNAL_008ffbc2_4_k_cu_addbccf5_39574cute1_E)
_ZN39_INTERNAL_008ffbc2_4_k_cu_addbccf5_39574cute1_E:
	.zero		1
	.type		_ZN39_INTERNAL_008ffbc2_4_k_cu_addbccf5_39574cuda3std3__45__cpo6cbeginE,@object
	.size		_ZN39_INTERNAL_008ffbc2_4_k_cu_addbccf5_39574cuda3std3__45__cpo6cbeginE,(_ZN39_INTERNAL_008ffbc2_4_k_cu_addbccf5_39574cuda3std3__48in_placeE - _ZN39_INTERNAL_008ffbc2_4_k_cu_addbccf5_39574cuda3std3__45__cpo6cbeginE)
_ZN39_INTERNAL_008ffbc2_4_k_cu_addbccf5_39574cuda3std3__45__cpo6cbeginE:
	.zero		1
	.type		_ZN39_INTERNAL_008ffbc2_4_k_cu_addbccf5_39574cuda3std3__48in_placeE,@object
	.size		_ZN39_INTERNAL_008ffbc2_4_k_cu_addbccf5_39574cuda3std3__48in_placeE,(_ZN39_INTERNAL_008ffbc2_4_k_cu_addbccf5_39574cuda3std6ranges3__45__cpo9iter_moveE - _ZN39_INTERNAL_008ffbc2_4_k_cu_addbccf5_39574cuda3std3__48in_placeE)
_ZN39_INTERNAL_008ffbc2_4_k_cu_addbccf5_39574cuda3std3__48in_placeE:
	.zero		1
	.type		_ZN39_INTERNAL_008ffbc2_4_k_cu_addbccf5_39574cuda3std6ranges3__45__cpo9iter_moveE,@object
	.size		_ZN39_INTERNAL_008ffbc2_4_k_cu_addbccf5_39574cuda3std6ranges3__45__cpo9iter_moveE,(_ZN39_INTERNAL_008ffbc2_4_k_cu_addbccf5_39574cuda3std3__45__cpo5beginE - _ZN39_INTERNAL_008ffbc2_4_k_cu_addbccf5_39574cuda3std6ranges3__45__cpo9iter_moveE)
_ZN39_INTERNAL_008ffbc2_4_k_cu_addbccf5_39574cuda3std6ranges3__45__cpo9iter_moveE:
	.zero		1
	.type		_ZN39_INTERNAL_008ffbc2_4_k_cu_addbccf5_39574cuda3std3__45__cpo5beginE,@object
	.size		_ZN39_INTERNAL_008ffbc2_4_k_cu_addbccf5_39574cuda3std3__45__cpo5beginE,(_ZN39_INTERNAL_008ffbc2_4_k_cu_addbccf5_39574cuda3std3__441_GLOBAL__N__008ffbc2_4_k_cu_addbccf5_39576ignoreE - _ZN39_INTERNAL_008ffbc2_4_k_cu_addbccf5_39574cuda3std3__45__cpo5beginE)
_ZN39_INTERNAL_008ffbc2_4_k_cu_addbccf5_39574cuda3std3__45__cpo5beginE:
	.zero		1
	.type		_ZN39_INTERNAL_008ffbc2_4_k_cu_addbccf5_39574cuda3std3__441_GLOBAL__N__008ffbc2_4_k_cu_addbccf5_39576ignoreE,@object
	.size		_ZN39_INTERNAL_008ffbc2_4_k_cu_addbccf5_39574cuda3std3__441_GLOBAL__N__008ffbc2_4_k_cu_addbccf5_39576ignoreE,(_ZN39_INTERNAL_008ffbc2_4_k_cu_addbccf5_39574cute7productE - _ZN39_INTERNAL_008ffbc2_4_k_cu_addbccf5_39574cuda3std3__441_GLOBAL__N__008ffbc2_4_k_cu_addbccf5_39576ignoreE)
_ZN39_INTERNAL_008ffbc2_4_k_cu_addbccf5_39574cuda3std3__441_GLOBAL__N__008ffbc2_4_k_cu_addbccf5_39576ignoreE:
	.zero		1
	.type		_ZN39_INTERNAL_008ffbc2_4_k_cu_addbccf5_39574cute7productE,@object
	.size		_ZN39_INTERNAL_008ffbc2_4_k_cu_addbccf5_39574cute7productE,(_ZN39_INTERNAL_008ffbc2_4_k_cu_addbccf5_39574cuda3std3__45__cpo3endE - _ZN39_INTERNAL_008ffbc2_4_k_cu_addbccf5_39574cute7productE)
_ZN39_INTERNAL_008ffbc2_4_k_cu_addbccf5_39574cute7productE:
	.zero		1
	.type		_ZN39_INTERNAL_008ffbc2_4_k_cu_addbccf5_39574cuda3std3__45__cpo3endE,@object
	.size		_ZN39_INTERNAL_008ffbc2_4_k_cu_addbccf5_39574cuda3std3__45__cpo3endE,(_ZN39_INTERNAL_008ffbc2_4_k_cu_addbccf5_39574cuda3std3__419piecewise_constructE - _ZN39_INTERNAL_008ffbc2_4_k_cu_addbccf5_39574cuda3std3__45__cpo3endE)
_ZN39_INTERNAL_008ffbc2_4_k_cu_addbccf5_39574cuda3std3__45__cpo3endE:
	.zero		1
	.type		_ZN39_INTERNAL_008ffbc2_4_k_cu_addbccf5_39574cuda3std3__419piecewise_constructE,@object
	.size		_ZN39_INTERNAL_008ffbc2_4_k_cu_addbccf5_39574cuda3std3__419piecewise_constructE,(_ZN39_INTERNAL_008ffbc2_4_k_cu_addbccf5_39574cuda3std3__45__cpo4cendE - _ZN39_INTERNAL_008ffbc2_4_k_cu_addbccf5_39574cuda3std3__419piecewise_constructE)
_ZN39_INTERNAL_008ffbc2_4_k_cu_addbccf5_39574cuda3std3__419piecewise_constructE:
	.zero		1
	.type		_ZN39_INTERNAL_008ffbc2_4_k_cu_addbccf5_39574cuda3std3__45__cpo4cendE,@object
	.size		_ZN39_INTERNAL_008ffbc2_4_k_cu_addbccf5_39574cuda3std3__45__cpo4cendE,(_ZN39_INTERNAL_008ffbc2_4_k_cu_addbccf5_39574cuda3std6ranges3__45__cpo4swapE - _ZN39_INTERNAL_008ffbc2_4_k_cu_addbccf5_39574cuda3std3__45__cpo4cendE)
_ZN39_INTERNAL_008ffbc2_4_k_cu_addbccf5_39574cuda3std3__45__cpo4cendE:
	.zero		1
	.type		_ZN39_INTERNAL_008ffbc2_4_k_cu_addbccf5_39574cuda3std6ranges3__45__cpo4swapE,@object
	.size		_ZN39_INTERNAL_008ffbc2_4_k_cu_addbccf5_39574cuda3std6ranges3__45__cpo4swapE,(.L_8 - _ZN39_INTERNAL_008ffbc2_4_k_cu_addbccf5_39574cuda3std6ranges3__45__cpo4swapE)
_ZN39_INTERNAL_008ffbc2_4_k_cu_addbccf5_39574cuda3std6ranges3__45__cpo4swapE:
	.zero		1
.L_8:


//--------------------- .nv.constant0._ZN7cutlass13device_kernelINS_4gemm6kernel13GemmUniversalIN4cute5tupleIJiiiiEEENS1_10collective13CollectiveMmaINS1_34MainloopSm90TmaGmmaWarpSpecializedILi5ENS5_IJNS4_1CILi2EEENSA_ILi1EEESC_EEENS1_35KernelTmaWarpSpecializedCooperativeEEENS5_IJNSA_ILi128EEENSA_ILi176EEENSA_ILi64EEEEEENS_6half_tENS5_IJlSC_lEEESK_SL_NS4_8TiledMMAINS4_8MMA_AtomIJNS4_4SM904GMMA25MMA_64x16x16_F32F16F16_SSILNSP_5MajorE0ELSR_0ELNSP_7ScaleInE1ELSS_1EEEEEENS4_6LayoutISD_NS5_IJSC_NSA_ILi0EEESW_EEEEENS5_IJNS4_10UnderscoreESZ_SZ_EEEEENS4_13SM90_TMA_LOADENS4_14ComposedLayoutINS4_7SwizzleILi3ELi4ELi3EEENS4_18smem_ptr_flag_bitsILi16EEENSV_INS5_IJNSA_ILi8EEESI_EEENS5_IJSI_SC_EEEEEEEvNS4_8identityENS4_23SM90_TMA_LOAD_MULTICASTES1C_vS1D_EENS_8epilogue10collective6detail29Sm90TmaWarpSpecializedAdapterINS1H_15DefaultEpilogueISK_SL_SL_NS1G_6thread17LinearCombinationISK_Li1EffLNS1L_9ScaleType4KindE0ELNS_15FloatRoundStyleE2ESK_EENS1_15EpilogueDefaultEEEEEvvEEEEvNT_6ParamsE --------------------------
	.section	.nv.constant0._ZN7cutlass13device_kernelINS_4gemm6kernel13GemmUniversalIN4cute5tupleIJiiiiEEENS1_10collective13CollectiveMmaINS1_34MainloopSm90TmaGmmaWarpSpecializedILi5ENS5_IJNS4_1CILi2EEENSA_ILi1EEESC_EEENS1_35KernelTmaWarpSpecializedCooperativeEEENS5_IJNSA_ILi128EEENSA_ILi176EEENSA_ILi64EEEEEENS_6half_tENS5_IJlSC_lEEESK_SL_NS4_8TiledMMAINS4_8MMA_AtomIJNS4_4SM904GMMA25MMA_64x16x16_F32F16F16_SSILNSP_5MajorE0ELSR_0ELNSP_7ScaleInE1ELSS_1EEEEEENS4_6LayoutISD_NS5_IJSC_NSA_ILi0EEESW_EEEEENS5_IJNS4_10UnderscoreESZ_SZ_EEEEENS4_13SM90_TMA_LOADENS4_14ComposedLayoutINS4_7SwizzleILi3ELi4ELi3EEENS4_18smem_ptr_flag_bitsILi16EEENSV_INS5_IJNSA_ILi8EEESI_EEENS5_IJSI_SC_EEEEEEEvNS4_8identityENS4_23SM90_TMA_LOAD_MULTICASTES1C_vS1D_EENS_8epilogue10collective6detail29Sm90TmaWarpSpecializedAdapterINS1H_15DefaultEpilogueISK_SL_SL_NS1G_6thread17LinearCombinationISK_Li1EffLNS1L_9ScaleType4KindE0ELNS_15FloatRoundStyleE2ESK_EENS1_15EpilogueDefaultEEEEEvvEEEEvNT_6ParamsE,"a",@progbits
	.sectionflags	@""
	.align	4
.nv.constant0._ZN7cutlass13device_kernelINS_4gemm6kernel13GemmUniversalIN4cute5tupleIJiiiiEEENS1_10collective13CollectiveMmaINS1_34MainloopSm90TmaGmmaWarpSpecializedILi5ENS5_IJNS4_1CILi2EEENSA_ILi1EEESC_EEENS1_35KernelTmaWarpSpecializedCooperativeEEENS5_IJNSA_ILi128EEENSA_ILi176EEENSA_ILi64EEEEEENS_6half_tENS5_IJlSC_lEEESK_SL_NS4_8TiledMMAINS4_8MMA_AtomIJNS4_4SM904GMMA25MMA_64x16x16_F32F16F16_SSILNSP_5MajorE0ELSR_0ELNSP_7ScaleInE1ELSS_1EEEEEENS4_6LayoutISD_NS5_IJSC_NSA_ILi0EEESW_EEEEENS5_IJNS4_10UnderscoreESZ_SZ_EEEEENS4_13SM90_TMA_LOADENS4_14ComposedLayoutINS4_7SwizzleILi3ELi4ELi3EEENS4_18smem_ptr_flag_bitsILi16EEENSV_INS5_IJNSA_ILi8EEESI_EEENS5_IJSI_SC_EEEEEEEvNS4_8identityENS4_23SM90_TMA_LOAD_MULTICASTES1C_vS1D_EENS_8epilogue10collective6detail29Sm90TmaWarpSpecializedAdapterINS1H_15DefaultEpilogueISK_SL_SL_NS1G_6thread17LinearCombinationISK_Li1EffLNS1L_9ScaleType4KindE0ELNS_15FloatRoundStyleE2ESK_EENS1_15EpilogueDefaultEEEEEvvEEEEvNT_6ParamsE:
	.zero		1664


//--------------------- SYMBOLS --------------------------

	.type		.nv.reservedSmem.offset0,@object
	.size		.nv.reservedSmem.offset0,0x4
	.type		__assertfail,@function
